	.target	sm_100a

	.elftype	@"ET_EXEC"


//--------------------- .note.nv.tkinfo           --------------------------
	.section	.note.nv.tkinfo,"",@"SHT_NOTE"
	.sectionflags	@"SHF_NOTE_NV_TKINFO"
	.tkinfo
        /*0018*/ 	.word	0x00000002
        /*0030*/ 	.string	""
        /*0030*/ 	.string	"ptxas"
        /*0030*/ 	.string	"Cuda compilation tools, release 13.0, V13.0.88"
        /*0030*/ 	.string	"Build cuda_13.0.r13.0/compiler.36424714_0"
        /*0030*/ 	.string	"-arch sm_100a -m 64 "



//--------------------- .note.nv.cuinfo           --------------------------
	.section	.note.nv.cuinfo,"",@"SHT_NOTE"
	.sectionflags	@"SHF_NOTE_NV_CUINFO"
        /*0018*/ 	.short	0x0002
        /*001a*/ 	.short	0x0064
        /*001c*/ 	.short	0x0082
	.zero		2


//--------------------- .nv.info                  --------------------------
	.section	.nv.info,"",@"SHT_CUDA_INFO"
	.align	4


	//----- nvinfo : EIATTR_REGCOUNT
	.align		4
        /*0000*/ 	.byte	0x04, 0x2f
        /*0002*/ 	.short	(.L_19 - .L_18)
	.align		4
.L_18:
        /*0004*/ 	.word	index@(_ZN7cutlass13device_kernelINS_4gemm6kernel13GemmUniversalIN4cute5tupleIJiiiiEEENS1_10collective13CollectiveMmaINS1_35MainloopSm100TmaUmmaWarpSpecializedILi4ELi2ELi4ENS5_IJNS4_1CILi1EEESB_SB_EEEEENS5_IJNSA_ILi64EEENSA_ILi128EEESF_EEENS_10bfloat16_tENS5_IJlSB_lEEESH_SI_NS4_8TiledMMAINS4_8MMA_AtomIJNS4_20SM100_MMA_F16BF16_SSISH_SH_fLi64ELi128ELNS4_4UMMA5MajorE0ELSN_0ELNSM_7ScaleInE0ELSO_0EEEEEENS4_6LayoutISC_NS5_IJNSA_ILi0EEESS_SS_EEEEENS5_IJNS4_10UnderscoreESV_SV_EEEEENS4_13SM90_TMA_LOADENS4_14ComposedLayoutINS4_7SwizzleILi3ELi4ELi3EEENS4_18smem_ptr_flag_bitsILi16EEENSR_INS5_IJNSA_ILi8EEESE_EEENS5_IJSE_SB_EEEEEEEvNS4_8identityESY_S18_vS19_EENS_8epilogue10collective18CollectiveEpilogueINS1B_23Sm100TmaWarpSpecializedILi4ELi2ELi16ELb1ELb0EEEJSG_NS5_IJNSR_ISE_SB_EENSR_INSA_ILi32EEESB_EEEEESH_SI_SH_SI_NS1B_6fusion15FusionCallbacksIS1F_NS1K_17LinearCombinationISH_fSH_fLNS_15FloatRoundStyleE2EEESG_S1J_JEEENS4_5SM1004TMEM4LOAD26SM100_TMEM_LOAD_16dp256b4xESY_NSZ_INS10_ILi2ELi4ELi3EEES13_NSR_INS5_IJS14_S1H_EEENS5_IJS1H_SB_EEEEEEENS4_17SM75_U32x4_LDSM_NENS4_14SM90_TMA_STOREES1Y_NS4_17SM90_U32x4_STSM_NENS4_39AutoVectorizingCopyWithAssumedAlignmentILi128EEEEEEvvEEEEvNT_6ParamsE)
        /*0008*/ 	.word	0x0000005b


	//----- nvinfo : EIATTR_FRAME_SIZE
	.align		4
.L_19:
        /*000c*/ 	.byte	0x04, 0x11
        /*000e*/ 	.short	(.L_21 - .L_20)
	.align		4
.L_20:
        /*0010*/ 	.word	index@($__internal_2_$__cuda_sm10x_tcgen05_guardrail_trap_unallocated_columns_being_dealloced)
        /*0014*/ 	.word	0x00000000


	//----- nvinfo : EIATTR_FRAME_SIZE
	.align		4
.L_21:
        /*0018*/ 	.byte	0x04, 0x11
        /*001a*/ 	.short	(.L_23 - .L_22)
	.align		4
.L_22:
        /*001c*/ 	.word	index@($__internal_1_$__cuda_sm10x_tcgen05_guardrail_trap_phase_invalid_during_alloc)
        /*0020*/ 	.word	0x00000000


	//----- nvinfo : EIATTR_FRAME_SIZE
	.align		4
.L_23:
        /*0024*/ 	.byte	0x04, 0x11
        /*0026*/ 	.short	(.L_25 - .L_24)
	.align		4
.L_24:
        /*0028*/ 	.word	index@($__internal_0_$__cuda_sm10x_tcgen05_guardrail_trap_col_being_dealloced_not_returned_by_alloc)
        /*002c*/ 	.word	0x00000000


	//----- nvinfo : EIATTR_FRAME_SIZE
	.align		4
.L_25:
        /*0030*/ 	.byte	0x04, 0x11
        /*0032*/ 	.short	(.L_27 - .L_26)
	.align		4
.L_26:
        /*0034*/ 	.word	index@(_ZN7cutlass13device_kernelINS_4gemm6kernel13GemmUniversalIN4cute5tupleIJiiiiEEENS1_10collective13CollectiveMmaINS1_35MainloopSm100TmaUmmaWarpSpecializedILi4ELi2ELi4ENS5_IJNS4_1CILi1EEESB_SB_EEEEENS5_IJNSA_ILi64EEENSA_ILi128EEESF_EEENS_10bfloat16_tENS5_IJlSB_lEEESH_SI_NS4_8TiledMMAINS4_8MMA_AtomIJNS4_20SM100_MMA_F16BF16_SSISH_SH_fLi64ELi128ELNS4_4UMMA5MajorE0ELSN_0ELNSM_7ScaleInE0ELSO_0EEEEEENS4_6LayoutISC_NS5_IJNSA_ILi0EEESS_SS_EEEEENS5_IJNS4_10UnderscoreESV_SV_EEEEENS4_13SM90_TMA_LOADENS4_14ComposedLayoutINS4_7SwizzleILi3ELi4ELi3EEENS4_18smem_ptr_flag_bitsILi16EEENSR_INS5_IJNSA_ILi8EEESE_EEENS5_IJSE_SB_EEEEEEEvNS4_8identityESY_S18_vS19_EENS_8epilogue10collective18CollectiveEpilogueINS1B_23Sm100TmaWarpSpecializedILi4ELi2ELi16ELb1ELb0EEEJSG_NS5_IJNSR_ISE_SB_EENSR_INSA_ILi32EEESB_EEEEESH_SI_SH_SI_NS1B_6fusion15FusionCallbacksIS1F_NS1K_17LinearCombinationISH_fSH_fLNS_15FloatRoundStyleE2EEESG_S1J_JEEENS4_5SM1004TMEM4LOAD26SM100_TMEM_LOAD_16dp256b4xESY_NSZ_INS10_ILi2ELi4ELi3EEES13_NSR_INS5_IJS14_S1H_EEENS5_IJS1H_SB_EEEEEEENS4_17SM75_U32x4_LDSM_NENS4_14SM90_TMA_STOREES1Y_NS4_17SM90_U32x4_STSM_NENS4_39AutoVectorizingCopyWithAssumedAlignmentILi128EEEEEEvvEEEEvNT_6ParamsE)
        /*0038*/ 	.word	0x00000000


	//----- nvinfo : EIATTR_MIN_STACK_SIZE
	.align		4
.L_27:
        /*003c*/ 	.byte	0x04, 0x12
        /*003e*/ 	.short	(.L_29 - .L_28)
	.align		4
.L_28:
        /*0040*/ 	.word	index@(_ZN7cutlass13device_kernelINS_4gemm6kernel13GemmUniversalIN4cute5tupleIJiiiiEEENS1_10collective13CollectiveMmaINS1_35MainloopSm100TmaUmmaWarpSpecializedILi4ELi2ELi4ENS5_IJNS4_1CILi1EEESB_SB_EEEEENS5_IJNSA_ILi64EEENSA_ILi128EEESF_EEENS_10bfloat16_tENS5_IJlSB_lEEESH_SI_NS4_8TiledMMAINS4_8MMA_AtomIJNS4_20SM100_MMA_F16BF16_SSISH_SH_fLi64ELi128ELNS4_4UMMA5MajorE0ELSN_0ELNSM_7ScaleInE0ELSO_0EEEEEENS4_6LayoutISC_NS5_IJNSA_ILi0EEESS_SS_EEEEENS5_IJNS4_10UnderscoreESV_SV_EEEEENS4_13SM90_TMA_LOADENS4_14ComposedLayoutINS4_7SwizzleILi3ELi4ELi3EEENS4_18smem_ptr_flag_bitsILi16EEENSR_INS5_IJNSA_ILi8EEESE_EEENS5_IJSE_SB_EEEEEEEvNS4_8identityESY_S18_vS19_EENS_8epilogue10collective18CollectiveEpilogueINS1B_23Sm100TmaWarpSpecializedILi4ELi2ELi16ELb1ELb0EEEJSG_NS5_IJNSR_ISE_SB_EENSR_INSA_ILi32EEESB_EEEEESH_SI_SH_SI_NS1B_6fusion15FusionCallbacksIS1F_NS1K_17LinearCombinationISH_fSH_fLNS_15FloatRoundStyleE2EEESG_S1J_JEEENS4_5SM1004TMEM4LOAD26SM100_TMEM_LOAD_16dp256b4xESY_NSZ_INS10_ILi2ELi4ELi3EEES13_NSR_INS5_IJS14_S1H_EEENS5_IJS1H_SB_EEEEEEENS4_17SM75_U32x4_LDSM_NENS4_14SM90_TMA_STOREES1Y_NS4_17SM90_U32x4_STSM_NENS4_39AutoVectorizingCopyWithAssumedAlignmentILi128EEEEEEvvEEEEvNT_6ParamsE)
        /*0044*/ 	.word	0x00000000
.L_29:


//--------------------- .nv.compat                --------------------------
	.section	.nv.compat,"",@"SHT_CUDA_COMPAT_INFO"
	.align	4
        /*0000*/ 	.byte	0x02, 0x09, 0x01, 0x00, 0x02, 0x02, 0x02, 0x00, 0x02, 0x05, 0x05, 0x00, 0x03, 0x07, 0x01, 0x01
        /*0010*/ 	.byte	0x02, 0x03, 0x01, 0x00, 0x02, 0x06, 0x01, 0x00, 0x04, 0x0b, 0x08, 0x00, 0x09, 0x00, 0x00, 0x00
        /*0020*/ 	.byte	0x00, 0x00, 0x00, 0x00


//--------------------- .nv.info._ZN7cutlass13device_kernelINS_4gemm6kernel13GemmUniversalIN4cute5tupleIJiiiiEEENS1_10collective13CollectiveMmaINS1_35MainloopSm100TmaUmmaWarpSpecializedILi4ELi2ELi4ENS5_IJNS4_1CILi1EEESB_SB_EEEEENS5_IJNSA_ILi64EEENSA_ILi128EEESF_EEENS_10bfloat16_tENS5_IJlSB_lEEESH_SI_NS4_8TiledMMAINS4_8MMA_AtomIJNS4_20SM100_MMA_F16BF16_SSISH_SH_fLi64ELi128ELNS4_4UMMA5MajorE0ELSN_0ELNSM_7ScaleInE0ELSO_0EEEEEENS4_6LayoutISC_NS5_IJNSA_ILi0EEESS_SS_EEEEENS5_IJNS4_10UnderscoreESV_SV_EEEEENS4_13SM90_TMA_LOADENS4_14ComposedLayoutINS4_7SwizzleILi3ELi4ELi3EEENS4_18smem_ptr_flag_bitsILi16EEENSR_INS5_IJNSA_ILi8EEESE_EEENS5_IJSE_SB_EEEEEEEvNS4_8identityESY_S18_vS19_EENS_8epilogue10collective18CollectiveEpilogueINS1B_23Sm100TmaWarpSpecializedILi4ELi2ELi16ELb1ELb0EEEJSG_NS5_IJNSR_ISE_SB_EENSR_INSA_ILi32EEESB_EEEEESH_SI_SH_SI_NS1B_6fusion15FusionCallbacksIS1F_NS1K_17LinearCombinationISH_fSH_fLNS_15FloatRoundStyleE2EEESG_S1J_JEEENS4_5SM1004TMEM4LOAD26SM100_TMEM_LOAD_16dp256b4xESY_NSZ_INS10_ILi2ELi4ELi3EEES13_NSR_INS5_IJS14_S1H_EEENS5_IJS1H_SB_EEEEEEENS4_17SM75_U32x4_LDSM_NENS4_14SM90_TMA_STOREES1Y_NS4_17SM90_U32x4_STSM_NENS4_39AutoVectorizingCopyWithAssumedAlignmentILi128EEEEEEvvEEEEvNT_6ParamsE --------------------------
	.section	.nv.info._ZN7cutlass13device_kernelINS_4gemm6kernel13GemmUniversalIN4cute5tupleIJiiiiEEENS1_10collective13CollectiveMmaINS1_35MainloopSm100TmaUmmaWarpSpecializedILi4ELi2ELi4ENS5_IJNS4_1CILi1EEESB_SB_EEEEENS5_IJNSA_ILi64EEENSA_ILi128EEESF_EEENS_10bfloat16_tENS5_IJlSB_lEEESH_SI_NS4_8TiledMMAINS4_8MMA_AtomIJNS4_20SM100_MMA_F16BF16_SSISH_SH_fLi64ELi128ELNS4_4UMMA5MajorE0ELSN_0ELNSM_7ScaleInE0ELSO_0EEEEEENS4_6LayoutISC_NS5_IJNSA_ILi0EEESS_SS_EEEEENS5_IJNS4_10UnderscoreESV_SV_EEEEENS4_13SM90_TMA_LOADENS4_14ComposedLayoutINS4_7SwizzleILi3ELi4ELi3EEENS4_18smem_ptr_flag_bitsILi16EEENSR_INS5_IJNSA_ILi8EEESE_EEENS5_IJSE_SB_EEEEEEEvNS4_8identityESY_S18_vS19_EENS_8epilogue10collective18CollectiveEpilogueINS1B_23Sm100TmaWarpSpecializedILi4ELi2ELi16ELb1ELb0EEEJSG_NS5_IJNSR_ISE_SB_EENSR_INSA_ILi32EEESB_EEEEESH_SI_SH_SI_NS1B_6fusion15FusionCallbacksIS1F_NS1K_17LinearCombinationISH_fSH_fLNS_15FloatRoundStyleE2EEESG_S1J_JEEENS4_5SM1004TMEM4LOAD26SM100_TMEM_LOAD_16dp256b4xESY_NSZ_INS10_ILi2ELi4ELi3EEES13_NSR_INS5_IJS14_S1H_EEENS5_IJS1H_SB_EEEEEEENS4_17SM75_U32x4_LDSM_NENS4_14SM90_TMA_STOREES1Y_NS4_17SM90_U32x4_STSM_NENS4_39AutoVectorizingCopyWithAssumedAlignmentILi128EEEEEEvvEEEEvNT_6ParamsE,"",@"SHT_CUDA_INFO"
	.sectionflags	@""
	.align	4


	//----- nvinfo : EIATTR_CUDA_API_VERSION
	.align		4
        /*0000*/ 	.byte	0x04, 0x37
        /*0002*/ 	.short	(.L_31 - .L_30)
.L_30:
        /*0004*/ 	.word	0x00000082


	//----- nvinfo : EIATTR_KPARAM_INFO
	.align		4
.L_31:
        /*0008*/ 	.byte	0x04, 0x17
        /*000a*/ 	.short	(.L_33 - .L_32)
.L_32:
        /*000c*/ 	.word	0x00000000
        /*0010*/ 	.short	0x0000
        /*0012*/ 	.short	0x0000
        /*0014*/ 	.byte	0x00, 0xf0, 0x01, 0x20


	//----- nvinfo : EIATTR_AT_ENTRY_FRAGMENTS
	.align		4
.L_33:
        /*0018*/ 	.byte	0x04, 0x4f
        /*001a*/ 	.short	(.L_35 - .L_34)


	//   ....[0]....
.L_34:
        /*001c*/ 	.word	0x00000006


	//----- nvinfo : EIATTR_RESERVED_SMEM_USED
	.align		4
.L_35:
        /*0020*/ 	.byte	0x01, 0x41
	.zero		2


	//----- nvinfo : EIATTR_SPARSE_MMA_MASK
	.align		4
        /*0024*/ 	.byte	0x03, 0x50
        /*0026*/ 	.short	0x0000


	//----- nvinfo : EIATTR_TCGEN05_1CTA_USED
	.align		4
        /*0028*/ 	.byte	0x01, 0x51
	.zero		2


	//----- nvinfo : EIATTR_MAXREG_COUNT
	.align		4
        /*002c*/ 	.byte	0x03, 0x1b
        /*002e*/ 	.short	0x00ff


	//----- nvinfo : EIATTR_NUM_BARRIERS
	.align		4
        /*0030*/ 	.byte	0x02, 0x4c
        /*0032*/ 	.byte	0x07
	.zero		1


	//----- nvinfo : EIATTR_EXTERNS
	.align		4
        /*0034*/ 	.byte	0x04, 0x0f
        /*0036*/ 	.short	(.L_37 - .L_36)


	//   ....[0]....
	.align		4
.L_36:
        /*0038*/ 	.word	index@(__assertfail)


	//----- nvinfo : EIATTR_MERCURY_ISA_VERSION
	.align		4
.L_37:
        /*003c*/ 	.byte	0x03, 0x5f
        /*003e*/ 	.short	0x0101


	//----- nvinfo : EIATTR_INT_WARP_WIDE_INSTR_OFFSETS
	.align		4
        /*0040*/ 	.byte	0x04, 0x31
        /*0042*/ 	.short	(.L_39 - .L_38)


	//   ....[0]....
.L_38:
        /*0044*/ 	.word	0x00001f50


	//   ....[1]....
        /*0048*/ 	.word	0x00003bc0


	//   ....[2]....
        /*004c*/ 	.word	0x00003be0


	//   ....[3]....
        /*0050*/ 	.word	0x00003c10


	//   ....[4]....
        /*0054*/ 	.word	0x00004550


	//   ....[5]....
        /*0058*/ 	.word	0x000045c0


	//   ....[6]....
        /*005c*/ 	.word	0x000046a0


	//   ....[7]....
        /*0060*/ 	.word	0x00004720


	//   ....[8]....
        /*0064*/ 	.word	0x00004830


	//   ....[9]....
        /*0068*/ 	.word	0x000048c0


	//   ....[10]....
        /*006c*/ 	.word	0x00004aa0


	//   ....[11]....
        /*0070*/ 	.word	0x00004c00


	//----- nvinfo : EIATTR_COOP_GROUP_MASK_REGIDS
	.align		4
.L_39:
        /*0074*/ 	.byte	0x04, 0x29
        /*0076*/ 	.short	(.L_41 - .L_40)


	//   ....[0]....
.L_40:
        /*0078*/ 	.word	0xffffffff


	//   ....[1]....
        /*007c*/ 	.word	0xffffffff


	//   ....[2]....
        /*0080*/ 	.word	0xffffffff


	//   ....[3]....
        /*0084*/ 	.word	0xffffffff


	//   ....[4]....
        /*0088*/ 	.word	0xffffffff


	//   ....[5]....
        /*008c*/ 	.word	0xffffffff


	//   ....[6]....
        /*0090*/ 	.word	0xffffffff


	//   ....[7]....
        /*0094*/ 	.word	0xffffffff


	//   ....[8]....
        /*0098*/ 	.word	0xffffffff


	//   ....[9]....
        /*009c*/ 	.word	0xffffffff


	//   ....[10]....
        /*00a0*/ 	.word	0xffffffff


	//   ....[11]....
        /*00a4*/ 	.word	0xffffffff


	//   ....[12]....
        /*00a8*/ 	.word	0xffffffff


	//----- nvinfo : EIATTR_COOP_GROUP_INSTR_OFFSETS
	.align		4
.L_41:
        /*00ac*/ 	.byte	0x04, 0x28
        /*00ae*/ 	.short	(.L_43 - .L_42)


	//   ....[0]....
.L_42:
        /*00b0*/ 	.word	0x00000090


	//   ....[1]....
        /*00b4*/ 	.word	0x000004d0


	//   ....[2]....
        /*00b8*/ 	.word	0x00000640


	//   ....[3]....
        /*00bc*/ 	.word	0x000007e0


	//   ....[4]....
        /*00c0*/ 	.word	0x000008e0


	//   ....[5]....
        /*00c4*/ 	.word	0x00000a50


	//   ....[6]....
        /*00c8*/ 	.word	0x00000bf0


	//   ....[7]....
        /*00cc*/ 	.word	0x00001e30


	//   ....[8]....
        /*00d0*/ 	.word	0x00002c10


	//   ....[9]....
        /*00d4*/ 	.word	0x00002e20


	//   ....[10]....
        /*00d8*/ 	.word	0x00002e50


	//   ....[11]....
        /*00dc*/ 	.word	0x00003aa0


	//   ....[12]....
        /*00e0*/ 	.word	0x00003cd0


	//----- nvinfo : EIATTR_VRC_CTA_INIT_COUNT
	.align		4
.L_43:
        /*00e4*/ 	.byte	0x02, 0x4a
        /*00e6*/ 	.byte	0x80
	.zero		1


	//----- nvinfo : EIATTR_SYSCALL_OFFSETS
	.align		4
        /*00e8*/ 	.byte	0x04, 0x46
        /*00ea*/ 	.short	(.L_45 - .L_44)


	//   ....[0]....
.L_44:
        /*00ec*/ 	.word	0x000056b0


	//   ....[1]....
        /*00f0*/ 	.word	0x000057a0


	//   ....[2]....
        /*00f4*/ 	.word	0x00005f00


	//   ....[3]....
        /*00f8*/ 	.word	0x000067b0


	//   ....[4]....
        /*00fc*/ 	.word	0x00007030


	//   ....[5]....
        /*0100*/ 	.word	0x000078b0


	//----- nvinfo : EIATTR_MBARRIER_INSTR_OFFSETS
	.align		4
.L_45:
        /*0104*/ 	.byte	0x04, 0x39
        /*0106*/ 	.short	(.L_47 - .L_46)


	//   ....[0]....
.L_46:
        /*0108*/ 	.word	0x000005b0
        /*010c*/ 	.word	0x000000ff
        /*0110*/ 	.word	0x00000000
        /*0114*/ 	.short	0x0100
        /*0116*/ 	.byte	0x05
	.zero		1


	//   ....[1]....
        /*0118*/ 	.word	0x000005c0
        /*011c*/ 	.word	0x000000ff
        /*0120*/ 	.word	0x00000020
        /*0124*/ 	.short	0x0100
        /*0126*/ 	.byte	0x05
	.zero		1


	//   ....[2]....
        /*0128*/ 	.word	0x000005d0
        /*012c*/ 	.word	0x000000ff
        /*0130*/ 	.word	0x00000008
        /*0134*/ 	.short	0x0100
        /*0136*/ 	.byte	0x05
	.zero		1


	//   ....[3]....
        /*0138*/ 	.word	0x000005e0
        /*013c*/ 	.word	0x000000ff
        /*0140*/ 	.word	0x00000028
        /*0144*/ 	.short	0x0100
        /*0146*/ 	.byte	0x05
	.zero		1


	//   ....[4]....
        /*0148*/ 	.word	0x000005f0
        /*014c*/ 	.word	0x000000ff
        /*0150*/ 	.word	0x00000010
        /*0154*/ 	.short	0x0100
        /*0156*/ 	.byte	0x05
	.zero		1


	//   ....[5]....
        /*0158*/ 	.word	0x00000600
        /*015c*/ 	.word	0x000000ff
        /*0160*/ 	.word	0x00000030
        /*0164*/ 	.short	0x0100
        /*0166*/ 	.byte	0x05
	.zero		1


	//   ....[6]....
        /*0168*/ 	.word	0x00000610
        /*016c*/ 	.word	0x000000ff
        /*0170*/ 	.word	0x00000018
        /*0174*/ 	.short	0x0100
        /*0176*/ 	.byte	0x05
	.zero		1


	//   ....[7]....
        /*0178*/ 	.word	0x00000620
        /*017c*/ 	.word	0x000000ff
        /*0180*/ 	.word	0x00000038
        /*0184*/ 	.short	0x0100
        /*0186*/ 	.byte	0x05
	.zero		1


	//   ....[8]....
        /*0188*/ 	.word	0x00000750
        /*018c*/ 	.word	0x000000ff
        /*0190*/ 	.word	0x00000040
        /*0194*/ 	.short	0x0100
        /*0196*/ 	.byte	0x07
	.zero		1


	//   ....[9]....
        /*0198*/ 	.word	0x00000760
        /*019c*/ 	.word	0x000000ff
        /*01a0*/ 	.word	0x00000060
        /*01a4*/ 	.short	0x0100
        /*01a6*/ 	.byte	0x07
	.zero		1


	//   ....[10]....
        /*01a8*/ 	.word	0x00000770
        /*01ac*/ 	.word	0x000000ff
        /*01b0*/ 	.word	0x00000048
        /*01b4*/ 	.short	0x0100
        /*01b6*/ 	.byte	0x07
	.zero		1


	//   ....[11]....
        /*01b8*/ 	.word	0x00000780
        /*01bc*/ 	.word	0x000000ff
        /*01c0*/ 	.word	0x00000068
        /*01c4*/ 	.short	0x0100
        /*01c6*/ 	.byte	0x07
	.zero		1


	//   ....[12]....
        /*01c8*/ 	.word	0x00000790
        /*01cc*/ 	.word	0x000000ff
        /*01d0*/ 	.word	0x00000050
        /*01d4*/ 	.short	0x0100
        /*01d6*/ 	.byte	0x07
	.zero		1


	//   ....[13]....
        /*01d8*/ 	.word	0x000007a0
        /*01dc*/ 	.word	0x000000ff
        /*01e0*/ 	.word	0x00000070
        /*01e4*/ 	.short	0x0100
        /*01e6*/ 	.byte	0x07
	.zero		1


	//   ....[14]....
        /*01e8*/ 	.word	0x000007b0
        /*01ec*/ 	.word	0x000000ff
        /*01f0*/ 	.word	0x00000058
        /*01f4*/ 	.short	0x0100
        /*01f6*/ 	.byte	0x07
	.zero		1


	//   ....[15]....
        /*01f8*/ 	.word	0x000007c0
        /*01fc*/ 	.word	0x000000ff
        /*0200*/ 	.word	0x00000078
        /*0204*/ 	.short	0x0100
        /*0206*/ 	.byte	0x07
	.zero		1


	//   ....[16]....
        /*0208*/ 	.word	0x000008b0
        /*020c*/ 	.word	0x000000ff
        /*0210*/ 	.word	0x00000080
        /*0214*/ 	.short	0x0100
        /*0216*/ 	.byte	0x05
	.zero		1


	//   ....[17]....
        /*0218*/ 	.word	0x000008c0
        /*021c*/ 	.word	0x000000ff
        /*0220*/ 	.word	0x00000088
        /*0224*/ 	.short	0x0100
        /*0226*/ 	.byte	0x05
	.zero		1


	//   ....[18]....
        /*0228*/ 	.word	0x00000a00
        /*022c*/ 	.word	0x000000ff
        /*0230*/ 	.word	0x00000090
        /*0234*/ 	.short	0x0100
        /*0236*/ 	.byte	0x05
	.zero		1


	//   ....[19]....
        /*0238*/ 	.word	0x00000a10
        /*023c*/ 	.word	0x000000ff
        /*0240*/ 	.word	0x000000a0
        /*0244*/ 	.short	0x0100
        /*0246*/ 	.byte	0x05
	.zero		1


	//   ....[20]....
        /*0248*/ 	.word	0x00000a20
        /*024c*/ 	.word	0x000000ff
        /*0250*/ 	.word	0x00000098
        /*0254*/ 	.short	0x0100
        /*0256*/ 	.byte	0x05
	.zero		1


	//   ....[21]....
        /*0258*/ 	.word	0x00000a30
        /*025c*/ 	.word	0x000000ff
        /*0260*/ 	.word	0x000000a8
        /*0264*/ 	.short	0x0100
        /*0266*/ 	.byte	0x05
	.zero		1


	//   ....[22]....
        /*0268*/ 	.word	0x00000b60
        /*026c*/ 	.word	0x000000ff
        /*0270*/ 	.word	0x000000b0
        /*0274*/ 	.short	0x0100
        /*0276*/ 	.byte	0x07
	.zero		1


	//   ....[23]....
        /*0278*/ 	.word	0x00000b70
        /*027c*/ 	.word	0x000000ff
        /*0280*/ 	.word	0x000000d0
        /*0284*/ 	.short	0x0100
        /*0286*/ 	.byte	0x07
	.zero		1


	//   ....[24]....
        /*0288*/ 	.word	0x00000b80
        /*028c*/ 	.word	0x000000ff
        /*0290*/ 	.word	0x000000b8
        /*0294*/ 	.short	0x0100
        /*0296*/ 	.byte	0x07
	.zero		1


	//   ....[25]....
        /*0298*/ 	.word	0x00000b90
        /*029c*/ 	.word	0x000000ff
        /*02a0*/ 	.word	0x000000d8
        /*02a4*/ 	.short	0x0100
        /*02a6*/ 	.byte	0x07
	.zero		1


	//   ....[26]....
        /*02a8*/ 	.word	0x00000ba0
        /*02ac*/ 	.word	0x000000ff
        /*02b0*/ 	.word	0x000000c0
        /*02b4*/ 	.short	0x0100
        /*02b6*/ 	.byte	0x07
	.zero		1


	//   ....[27]....
        /*02b8*/ 	.word	0x00000bb0
        /*02bc*/ 	.word	0x000000ff
        /*02c0*/ 	.word	0x000000e0
        /*02c4*/ 	.short	0x0100
        /*02c6*/ 	.byte	0x07
	.zero		1


	//   ....[28]....
        /*02c8*/ 	.word	0x00000bc0
        /*02cc*/ 	.word	0x000000ff
        /*02d0*/ 	.word	0x000000c8
        /*02d4*/ 	.short	0x0100
        /*02d6*/ 	.byte	0x07
	.zero		1


	//   ....[29]....
        /*02d8*/ 	.word	0x00000bd0
        /*02dc*/ 	.word	0x000000ff
        /*02e0*/ 	.word	0x000000e8
        /*02e4*/ 	.short	0x0100
        /*02e6*/ 	.byte	0x07
	.zero		1


	//   ....[30]....
        /*02e8*/ 	.word	0x00000cc0
        /*02ec*/ 	.word	0x000000ff
        /*02f0*/ 	.word	0x000000f0
        /*02f4*/ 	.short	0x0100
        /*02f6*/ 	.byte	0x05
	.zero		1


	//   ....[31]....
        /*02f8*/ 	.word	0x00000cd0
        /*02fc*/ 	.word	0x000000ff
        /*0300*/ 	.word	0x00000100
        /*0304*/ 	.short	0x0100
        /*0306*/ 	.byte	0x05
	.zero		1


	//   ....[32]....
        /*0308*/ 	.word	0x00000ce0
        /*030c*/ 	.word	0x000000ff
        /*0310*/ 	.word	0x000000f8
        /*0314*/ 	.short	0x0100
        /*0316*/ 	.byte	0x05
	.zero		1


	//   ....[33]....
        /*0318*/ 	.word	0x00000cf0
        /*031c*/ 	.word	0x000000ff
        /*0320*/ 	.word	0x00000108
        /*0324*/ 	.short	0x0100
        /*0326*/ 	.byte	0x05
	.zero		1


	//   ....[34]....
        /*0328*/ 	.word	0x000015d0
        /*032c*/ 	.word	0x00000003
        /*0330*/ 	.word	0x00000100
        /*0334*/ 	.short	0x010a
        /*0336*/ 	.byte	0xff
	.zero		1


	//   ....[35]....
        /*0338*/ 	.word	0x00001600
        /*033c*/ 	.word	0x00000003
        /*0340*/ 	.word	0x000000f0
        /*0344*/ 	.short	0x0101
        /*0346*/ 	.byte	0xff
	.zero		1


	//   ....[36]....
        /*0348*/ 	.word	0x000016d0
        /*034c*/ 	.word	0x000000ff
        /*0350*/ 	.word	0x00000020
        /*0354*/ 	.short	0x010a
        /*0356*/ 	.byte	0x08
	.zero		1


	//   ....[37]....
        /*0358*/ 	.word	0x00001770
        /*035c*/ 	.word	0x000000ff
        /*0360*/ 	.word	0x00000020
        /*0364*/ 	.short	0x010a
        /*0366*/ 	.byte	0x21
	.zero		1


	//   ....[38]....
        /*0368*/ 	.word	0x000018c0
        /*036c*/ 	.word	0x000000ff
        /*0370*/ 	.word	0x00000020
        /*0374*/ 	.short	0x010a
        /*0376*/ 	.byte	0x08
	.zero		1


	//   ....[39]....
        /*0378*/ 	.word	0x00001a90
        /*037c*/ 	.word	0x000000ff
        /*0380*/ 	.word	0x00000088
        /*0384*/ 	.short	0x0101
        /*0386*/ 	.byte	0x04
	.zero		1


	//   ....[40]....
        /*0388*/ 	.word	0x00001ab0
        /*038c*/ 	.word	0x000000ff
        /*0390*/ 	.word	0x00000020
        /*0394*/ 	.short	0x010a
        /*0396*/ 	.byte	0x08
	.zero		1


	//   ....[41]....
        /*0398*/ 	.word	0x00001b30
        /*039c*/ 	.word	0x000000ff
        /*03a0*/ 	.word	0x00000020
        /*03a4*/ 	.short	0x010a
        /*03a6*/ 	.byte	0x21
	.zero		1


	//   ....[42]....
        /*03a8*/ 	.word	0x00001c80
        /*03ac*/ 	.word	0x000000ff
        /*03b0*/ 	.word	0x00000020
        /*03b4*/ 	.short	0x010a
        /*03b6*/ 	.byte	0x08
	.zero		1


	//   ....[43]....
        /*03b8*/ 	.word	0x00001e60
        /*03bc*/ 	.word	0x00000002
        /*03c0*/ 	.word	0x00000090
        /*03c4*/ 	.short	0x010a
        /*03c6*/ 	.byte	0xff
	.zero		1


	//   ....[44]....
        /*03c8*/ 	.word	0x00001f20
        /*03cc*/ 	.word	0x00000002
        /*03d0*/ 	.word	0x00000000
        /*03d4*/ 	.short	0x0101
        /*03d6*/ 	.byte	0xff
	.zero		1


	//   ....[45]....
        /*03d8*/ 	.word	0x00002480
        /*03dc*/ 	.word	0x000000ff
        /*03e0*/ 	.word	0x00000000
        /*03e4*/ 	.short	0x010a
        /*03e6*/ 	.byte	0x05
	.zero		1


	//   ....[46]....
        /*03e8*/ 	.word	0x00002510
        /*03ec*/ 	.word	0x000000ff
        /*03f0*/ 	.word	0x00000000
        /*03f4*/ 	.short	0x010a
        /*03f6*/ 	.byte	0x05
	.zero		1


	//   ....[47]....
        /*03f8*/ 	.word	0x000025a0
        /*03fc*/ 	.word	0x000000ff
        /*0400*/ 	.word	0x00000000
        /*0404*/ 	.short	0x010a
        /*0406*/ 	.byte	0x05
	.zero		1


	//   ....[48]....
        /*0408*/ 	.word	0x00002640
        /*040c*/ 	.word	0x00000000
        /*0410*/ 	.word	0x00000000
        /*0414*/ 	.short	0x010a
        /*0416*/ 	.byte	0xff
	.zero		1


	//   ....[49]....
        /*0418*/ 	.word	0x00002760
        /*041c*/ 	.word	0x00000000
        /*0420*/ 	.word	0x000000f0
        /*0424*/ 	.short	0x010a
        /*0426*/ 	.byte	0xff
	.zero		1


	//   ....[50]....
        /*0428*/ 	.word	0x000027c0
        /*042c*/ 	.word	0x00000004
        /*0430*/ 	.word	0x00000000
        /*0434*/ 	.short	0x0101
        /*0436*/ 	.byte	0xff
	.zero		1


	//   ....[51]....
        /*0438*/ 	.word	0x000027e0
        /*043c*/ 	.word	0x000000ff
        /*0440*/ 	.word	0x000000a0
        /*0444*/ 	.short	0x010a
        /*0446*/ 	.byte	0x05
	.zero		1


	//   ....[52]....
        /*0448*/ 	.word	0x00002900
        /*044c*/ 	.word	0x00000000
        /*0450*/ 	.word	0x00000090
        /*0454*/ 	.short	0x010a
        /*0456*/ 	.byte	0xff
	.zero		1


	//   ....[53]....
        /*0458*/ 	.word	0x00002a10
        /*045c*/ 	.word	0x00000000
        /*0460*/ 	.word	0x00000000
        /*0464*/ 	.short	0x0101
        /*0466*/ 	.byte	0xff
	.zero		1


	//   ....[54]....
        /*0468*/ 	.word	0x00002aa0
        /*046c*/ 	.word	0x000000ff
        /*0470*/ 	.word	0x000000a0
        /*0474*/ 	.short	0x0106
        /*0476*/ 	.byte	0x05
	.zero		1


	//   ....[55]....
        /*0478*/ 	.word	0x00002ac0
        /*047c*/ 	.word	0x000000ff
        /*0480*/ 	.word	0x000000a0
        /*0484*/ 	.short	0x010a
        /*0486*/ 	.byte	0x05
	.zero		1


	//   ....[56]....
        /*0488*/ 	.word	0x00002b50
        /*048c*/ 	.word	0x000000ff
        /*0490*/ 	.word	0x000000a0
        /*0494*/ 	.short	0x0106
        /*0496*/ 	.byte	0x04
	.zero		1


	//   ....[57]....
        /*0498*/ 	.word	0x00002b90
        /*049c*/ 	.word	0x00000000
        /*04a0*/ 	.word	0x000000a0
        /*04a4*/ 	.short	0x010a
        /*04a6*/ 	.byte	0xff
	.zero		1


	//   ....[58]....
        /*04a8*/ 	.word	0x00003150
        /*04ac*/ 	.word	0x00000000
        /*04b0*/ 	.word	0x00000090
        /*04b4*/ 	.short	0x010a
        /*04b6*/ 	.byte	0xff
	.zero		1


	//   ....[59]....
        /*04b8*/ 	.word	0x00003260
        /*04bc*/ 	.word	0x00000003
        /*04c0*/ 	.word	0x00000000
        /*04c4*/ 	.short	0x0101
        /*04c6*/ 	.byte	0xff
	.zero		1


	//   ....[60]....
        /*04c8*/ 	.word	0x00003270
        /*04cc*/ 	.word	0x000000ff
        /*04d0*/ 	.word	0x00000000
        /*04d4*/ 	.short	0x010a
        /*04d6*/ 	.byte	0x07
	.zero		1


	//   ....[61]....
        /*04d8*/ 	.word	0x000032f0
        /*04dc*/ 	.word	0x000000ff
        /*04e0*/ 	.word	0x000000d0
        /*04e4*/ 	.short	0x010a
        /*04e6*/ 	.byte	0x06
	.zero		1


	//   ....[62]....
        /*04e8*/ 	.word	0x000033c0
        /*04ec*/ 	.word	0x000000ff
        /*04f0*/ 	.word	0x00000000
        /*04f4*/ 	.short	0x010a
        /*04f6*/ 	.byte	0x0b
	.zero		1


	//   ....[63]....
        /*04f8*/ 	.word	0x000034f0
        /*04fc*/ 	.word	0x000000ff
        /*0500*/ 	.word	0x00000000
        /*0504*/ 	.short	0x010a
        /*0506*/ 	.byte	0x22
	.zero		1


	//   ....[64]....
        /*0508*/ 	.word	0x000038d0
        /*050c*/ 	.word	0x000000ff
        /*0510*/ 	.word	0x00000000
        /*0514*/ 	.short	0x010a
        /*0516*/ 	.byte	0x06
	.zero		1


	//   ....[65]....
        /*0518*/ 	.word	0x00003960
        /*051c*/ 	.word	0x000000ff
        /*0520*/ 	.word	0x00000000
        /*0524*/ 	.short	0x010a
        /*0526*/ 	.byte	0x06
	.zero		1


	//   ....[66]....
        /*0528*/ 	.word	0x000039f0
        /*052c*/ 	.word	0x000000ff
        /*0530*/ 	.word	0x00000000
        /*0534*/ 	.short	0x010a
        /*0536*/ 	.byte	0x06
	.zero		1


	//   ....[67]....
        /*0538*/ 	.word	0x00003a80
        /*053c*/ 	.word	0x000000ff
        /*0540*/ 	.word	0x00000000
        /*0544*/ 	.short	0x010a
        /*0546*/ 	.byte	0x07
	.zero		1


	//   ....[68]....
        /*0548*/ 	.word	0x00003f00
        /*054c*/ 	.word	0x00000000
        /*0550*/ 	.word	0x00000090
        /*0554*/ 	.short	0x010a
        /*0556*/ 	.byte	0xff
	.zero		1


	//   ....[69]....
        /*0558*/ 	.word	0x00003fc0
        /*055c*/ 	.word	0x00000000
        /*0560*/ 	.word	0x00000000
        /*0564*/ 	.short	0x0101
        /*0566*/ 	.byte	0xff
	.zero		1


	//   ....[70]....
        /*0568*/ 	.word	0x000042e0
        /*056c*/ 	.word	0x000000ff
        /*0570*/ 	.word	0x00000088
        /*0574*/ 	.short	0x010a
        /*0576*/ 	.byte	0x07
	.zero		1


	//   ....[71]....
        /*0578*/ 	.word	0x000044d0
        /*057c*/ 	.word	0x000000ff
        /*0580*/ 	.word	0x00000060
        /*0584*/ 	.short	0x010a
        /*0586*/ 	.byte	0x07
	.zero		1


	//   ....[72]....
        /*0588*/ 	.word	0x00004640
        /*058c*/ 	.word	0x000000ff
        /*0590*/ 	.word	0x00000040
        /*0594*/ 	.short	0x010b
        /*0596*/ 	.byte	0x07
	.zero		1


	//   ....[73]....
        /*0598*/ 	.word	0x00004650
        /*059c*/ 	.word	0x000000ff
        /*05a0*/ 	.word	0x00000000
        /*05a4*/ 	.short	0x0101
        /*05a6*/ 	.byte	0x08
	.zero		1


	//   ....[74]....
        /*05a8*/ 	.word	0x00004670
        /*05ac*/ 	.word	0x000000ff
        /*05b0*/ 	.word	0x00000068
        /*05b4*/ 	.short	0x010a
        /*05b6*/ 	.byte	0x07
	.zero		1


	//   ....[75]....
        /*05b8*/ 	.word	0x000047d0
        /*05bc*/ 	.word	0x000000ff
        /*05c0*/ 	.word	0x00000048
        /*05c4*/ 	.short	0x010b
        /*05c6*/ 	.byte	0x07
	.zero		1


	//   ....[76]....
        /*05c8*/ 	.word	0x000047e0
        /*05cc*/ 	.word	0x000000ff
        /*05d0*/ 	.word	0x00000000
        /*05d4*/ 	.short	0x0101
        /*05d6*/ 	.byte	0x08
	.zero		1


	//   ....[77]....
        /*05d8*/ 	.word	0x000047f0
        /*05dc*/ 	.word	0x000000ff
        /*05e0*/ 	.word	0x00000070
        /*05e4*/ 	.short	0x010a
        /*05e6*/ 	.byte	0x07
	.zero		1


	//   ....[78]....
        /*05e8*/ 	.word	0x00004990
        /*05ec*/ 	.word	0x000000ff
        /*05f0*/ 	.word	0x00000050
        /*05f4*/ 	.short	0x010b
        /*05f6*/ 	.byte	0x07
	.zero		1


	//   ....[79]....
        /*05f8*/ 	.word	0x00004a00
        /*05fc*/ 	.word	0x000000ff
        /*0600*/ 	.word	0x00000000
        /*0604*/ 	.short	0x0101
        /*0606*/ 	.byte	0x08
	.zero		1


	//   ....[80]....
        /*0608*/ 	.word	0x00004a30
        /*060c*/ 	.word	0x000000ff
        /*0610*/ 	.word	0x00000078
        /*0614*/ 	.short	0x010a
        /*0616*/ 	.byte	0x07
	.zero		1


	//   ....[81]....
        /*0618*/ 	.word	0x00004c40
        /*061c*/ 	.word	0x000000ff
        /*0620*/ 	.word	0x00000058
        /*0624*/ 	.short	0x010b
        /*0626*/ 	.byte	0x07
	.zero		1


	//   ....[82]....
        /*0628*/ 	.word	0x00004c60
        /*062c*/ 	.word	0x000000ff
        /*0630*/ 	.word	0x00000000
        /*0634*/ 	.short	0x0101
        /*0636*/ 	.byte	0x0d
	.zero		1


	//   ....[83]....
        /*0638*/ 	.word	0x00004c90
        /*063c*/ 	.word	0x000000ff
        /*0640*/ 	.word	0x00000060
        /*0644*/ 	.short	0x010a
        /*0646*/ 	.byte	0x07
	.zero		1


	//   ....[84]....
        /*0648*/ 	.word	0x00004cb0
        /*064c*/ 	.word	0x000000ff
        /*0650*/ 	.word	0x00000068
        /*0654*/ 	.short	0x010a
        /*0656*/ 	.byte	0x07
	.zero		1


	//   ....[85]....
        /*0658*/ 	.word	0x00004cd0
        /*065c*/ 	.word	0x000000ff
        /*0660*/ 	.word	0x00000070
        /*0664*/ 	.short	0x010a
        /*0666*/ 	.byte	0x07
	.zero		1


	//   ....[86]....
        /*0668*/ 	.word	0x00004d10
        /*066c*/ 	.word	0x00000000
        /*0670*/ 	.word	0x00000078
        /*0674*/ 	.short	0x010a
        /*0676*/ 	.byte	0xff
	.zero		1


	//   ....[87]....
        /*0678*/ 	.word	0x00005070
        /*067c*/ 	.word	0x00000000
        /*0680*/ 	.word	0x00000090
        /*0684*/ 	.short	0x010a
        /*0686*/ 	.byte	0xff
	.zero		1


	//   ....[88]....
        /*0688*/ 	.word	0x00005180
        /*068c*/ 	.word	0x00000000
        /*0690*/ 	.word	0x00000000
        /*0694*/ 	.short	0x0101
        /*0696*/ 	.byte	0xff
	.zero		1


	//   ....[89]....
        /*0698*/ 	.word	0x00005be0
        /*069c*/ 	.word	0x000000ff
        /*06a0*/ 	.word	0x00000040
        /*06a4*/ 	.short	0x010a
        /*06a6*/ 	.byte	0x30
	.zero		1


	//   ....[90]....
        /*06a8*/ 	.word	0x00005c50
        /*06ac*/ 	.word	0x0000004f
        /*06b0*/ 	.word	0x000000b0
        /*06b4*/ 	.short	0x010a
        /*06b6*/ 	.byte	0xff
	.zero		1


	//   ....[91]....
        /*06b8*/ 	.word	0x00005d00
        /*06bc*/ 	.word	0x000000ff
        /*06c0*/ 	.word	0x00000040
        /*06c4*/ 	.short	0x010a
        /*06c6*/ 	.byte	0x30
	.zero		1


	//   ....[92]....
        /*06c8*/ 	.word	0x00005de0
        /*06cc*/ 	.word	0x0000004f
        /*06d0*/ 	.word	0x000000b0
        /*06d4*/ 	.short	0x010a
        /*06d6*/ 	.byte	0xff
	.zero		1


	//   ....[93]....
        /*06d8*/ 	.word	0x00006510
        /*06dc*/ 	.word	0x00000000
        /*06e0*/ 	.word	0x00000000
        /*06e4*/ 	.short	0x0101
        /*06e6*/ 	.byte	0xff
	.zero		1


	//   ....[94]....
        /*06e8*/ 	.word	0x00006520
        /*06ec*/ 	.word	0x00000003
        /*06f0*/ 	.word	0x00000040
        /*06f4*/ 	.short	0x010a
        /*06f6*/ 	.byte	0xff
	.zero		1


	//   ....[95]....
        /*06f8*/ 	.word	0x000065e0
        /*06fc*/ 	.word	0x00000003
        /*0700*/ 	.word	0x00000040
        /*0704*/ 	.short	0x010a
        /*0706*/ 	.byte	0xff
	.zero		1


	//   ....[96]....
        /*0708*/ 	.word	0x00006d90
        /*070c*/ 	.word	0x00000026
        /*0710*/ 	.word	0x00000000
        /*0714*/ 	.short	0x0101
        /*0716*/ 	.byte	0xff
	.zero		1


	//   ....[97]....
        /*0718*/ 	.word	0x00006db0
        /*071c*/ 	.word	0x00000053
        /*0720*/ 	.word	0x00000040
        /*0724*/ 	.short	0x010a
        /*0726*/ 	.byte	0xff
	.zero		1


	//   ....[98]....
        /*0728*/ 	.word	0x00006e60
        /*072c*/ 	.word	0x00000053
        /*0730*/ 	.word	0x00000040
        /*0734*/ 	.short	0x010a
        /*0736*/ 	.byte	0xff
	.zero		1


	//   ....[99]....
        /*0738*/ 	.word	0x00007610
        /*073c*/ 	.word	0x00000026
        /*0740*/ 	.word	0x00000000
        /*0744*/ 	.short	0x0101
        /*0746*/ 	.byte	0xff
	.zero		1


	//   ....[100]....
        /*0748*/ 	.word	0x00007630
        /*074c*/ 	.word	0x00000058
        /*0750*/ 	.word	0x00000040
        /*0754*/ 	.short	0x010a
        /*0756*/ 	.byte	0xff
	.zero		1


	//   ....[101]....
        /*0758*/ 	.word	0x000076e0
        /*075c*/ 	.word	0x00000058
        /*0760*/ 	.word	0x00000040
        /*0764*/ 	.short	0x010a
        /*0766*/ 	.byte	0xff
	.zero		1


	//   ....[102]....
        /*0768*/ 	.word	0x00007a20
        /*076c*/ 	.word	0x000000ff
        /*0770*/ 	.word	0x00000000
        /*0774*/ 	.short	0x0101
        /*0776*/ 	.byte	0x05
	.zero		1


	//   ....[103]....
        /*0778*/ 	.word	0x00007ef0
        /*077c*/ 	.word	0x00000002
        /*0780*/ 	.word	0x00000000
        /*0784*/ 	.short	0x0101
        /*0786*/ 	.byte	0xff
	.zero		1


	//   ....[104]....
        /*0788*/ 	.word	0x00008160
        /*078c*/ 	.word	0x000000ff
        /*0790*/ 	.word	0x00000000
        /*0794*/ 	.short	0x0101
        /*0796*/ 	.byte	0x04
	.zero		1


	//   ....[105]....
        /*0798*/ 	.word	0x00008180
        /*079c*/ 	.word	0x00000003
        /*07a0*/ 	.word	0x00000100
        /*07a4*/ 	.short	0x010a
        /*07a6*/ 	.byte	0xff
	.zero		1


	//   ....[106]....
        /*07a8*/ 	.word	0x000081e0
        /*07ac*/ 	.word	0x00000002
        /*07b0*/ 	.word	0x00000020
        /*07b4*/ 	.short	0x010a
        /*07b6*/ 	.byte	0xff
	.zero		1


	//   ....[107]....
        /*07b8*/ 	.word	0x00008240
        /*07bc*/ 	.word	0x00000002
        /*07c0*/ 	.word	0x00000020
        /*07c4*/ 	.short	0x010a
        /*07c6*/ 	.byte	0xff
	.zero		1


	//   ....[108]....
        /*07c8*/ 	.word	0x00008290
        /*07cc*/ 	.word	0x00000002
        /*07d0*/ 	.word	0x00000090
        /*07d4*/ 	.short	0x010a
        /*07d6*/ 	.byte	0xff
	.zero		1


	//   ....[109]....
        /*07d8*/ 	.word	0x000082f0
        /*07dc*/ 	.word	0x00000000
        /*07e0*/ 	.word	0x00000000
        /*07e4*/ 	.short	0x010a
        /*07e6*/ 	.byte	0xff
	.zero		1


	//   ....[110]....
        /*07e8*/ 	.word	0x00008350
        /*07ec*/ 	.word	0x00000000
        /*07f0*/ 	.word	0x00000000
        /*07f4*/ 	.short	0x010a
        /*07f6*/ 	.byte	0xff
	.zero		1


	//   ....[111]....
        /*07f8*/ 	.word	0x000083b0
        /*07fc*/ 	.word	0x00000000
        /*0800*/ 	.word	0x00000000
        /*0804*/ 	.short	0x010a
        /*0806*/ 	.byte	0xff
	.zero		1


	//   ....[112]....
        /*0808*/ 	.word	0x00008400
        /*080c*/ 	.word	0x00000000
        /*0810*/ 	.word	0x000000f0
        /*0814*/ 	.short	0x010a
        /*0816*/ 	.byte	0xff
	.zero		1


	//   ....[113]....
        /*0818*/ 	.word	0x00008460
        /*081c*/ 	.word	0x00000000
        /*0820*/ 	.word	0x000000a0
        /*0824*/ 	.short	0x010a
        /*0826*/ 	.byte	0xff
	.zero		1


	//   ....[114]....
        /*0828*/ 	.word	0x000084b0
        /*082c*/ 	.word	0x00000000
        /*0830*/ 	.word	0x00000090
        /*0834*/ 	.short	0x010a
        /*0836*/ 	.byte	0xff
	.zero		1


	//   ....[115]....
        /*0838*/ 	.word	0x00008510
        /*083c*/ 	.word	0x00000000
        /*0840*/ 	.word	0x000000a0
        /*0844*/ 	.short	0x010a
        /*0846*/ 	.byte	0xff
	.zero		1


	//   ....[116]....
        /*0848*/ 	.word	0x00008560
        /*084c*/ 	.word	0x00000000
        /*0850*/ 	.word	0x00000090
        /*0854*/ 	.short	0x010a
        /*0856*/ 	.byte	0xff
	.zero		1


	//   ....[117]....
        /*0858*/ 	.word	0x000085c0
        /*085c*/ 	.word	0x00000003
        /*0860*/ 	.word	0x000000d0
        /*0864*/ 	.short	0x010a
        /*0866*/ 	.byte	0xff
	.zero		1


	//   ....[118]....
        /*0868*/ 	.word	0x00008620
        /*086c*/ 	.word	0x00000000
        /*0870*/ 	.word	0x00000000
        /*0874*/ 	.short	0x010a
        /*0876*/ 	.byte	0xff
	.zero		1


	//   ....[119]....
        /*0878*/ 	.word	0x00008680
        /*087c*/ 	.word	0x00000000
        /*0880*/ 	.word	0x00000000
        /*0884*/ 	.short	0x010a
        /*0886*/ 	.byte	0xff
	.zero		1


	//   ....[120]....
        /*0888*/ 	.word	0x000086e0
        /*088c*/ 	.word	0x00000000
        /*0890*/ 	.word	0x00000000
        /*0894*/ 	.short	0x010a
        /*0896*/ 	.byte	0xff
	.zero		1


	//   ....[121]....
        /*0898*/ 	.word	0x00008740
        /*089c*/ 	.word	0x00000000
        /*08a0*/ 	.word	0x00000000
        /*08a4*/ 	.short	0x010a
        /*08a6*/ 	.byte	0xff
	.zero		1


	//   ....[122]....
        /*08a8*/ 	.word	0x000087a0
        /*08ac*/ 	.word	0x00000000
        /*08b0*/ 	.word	0x00000000
        /*08b4*/ 	.short	0x010a
        /*08b6*/ 	.byte	0xff
	.zero		1


	//   ....[123]....
        /*08b8*/ 	.word	0x000087f0
        /*08bc*/ 	.word	0x00000000
        /*08c0*/ 	.word	0x00000090
        /*08c4*/ 	.short	0x010a
        /*08c6*/ 	.byte	0xff
	.zero		1


	//   ....[124]....
        /*08c8*/ 	.word	0x00008850
        /*08cc*/ 	.word	0x00000000
        /*08d0*/ 	.word	0x00000088
        /*08d4*/ 	.short	0x010a
        /*08d6*/ 	.byte	0xff
	.zero		1


	//   ....[125]....
        /*08d8*/ 	.word	0x000088b0
        /*08dc*/ 	.word	0x00000003
        /*08e0*/ 	.word	0x00000060
        /*08e4*/ 	.short	0x010a
        /*08e6*/ 	.byte	0xff
	.zero		1


	//   ....[126]....
        /*08e8*/ 	.word	0x00008910
        /*08ec*/ 	.word	0x00000003
        /*08f0*/ 	.word	0x00000068
        /*08f4*/ 	.short	0x010a
        /*08f6*/ 	.byte	0xff
	.zero		1


	//   ....[127]....
        /*08f8*/ 	.word	0x00008970
        /*08fc*/ 	.word	0x00000003
        /*0900*/ 	.word	0x00000070
        /*0904*/ 	.short	0x010a
        /*0906*/ 	.byte	0xff
	.zero		1


	//   ....[128]....
        /*0908*/ 	.word	0x000089d0
        /*090c*/ 	.word	0x00000003
        /*0910*/ 	.word	0x00000078
        /*0914*/ 	.short	0x010a
        /*0916*/ 	.byte	0xff
	.zero		1


	//   ....[129]....
        /*0918*/ 	.word	0x00008a30
        /*091c*/ 	.word	0x00000000
        /*0920*/ 	.word	0x00000060
        /*0924*/ 	.short	0x010a
        /*0926*/ 	.byte	0xff
	.zero		1


	//   ....[130]....
        /*0928*/ 	.word	0x00008a90
        /*092c*/ 	.word	0x00000000
        /*0930*/ 	.word	0x00000068
        /*0934*/ 	.short	0x010a
        /*0936*/ 	.byte	0xff
	.zero		1


	//   ....[131]....
        /*0938*/ 	.word	0x00008af0
        /*093c*/ 	.word	0x00000000
        /*0940*/ 	.word	0x00000070
        /*0944*/ 	.short	0x010a
        /*0946*/ 	.byte	0xff
	.zero		1


	//   ....[132]....
        /*0948*/ 	.word	0x00008b40
        /*094c*/ 	.word	0x00000000
        /*0950*/ 	.word	0x00000090
        /*0954*/ 	.short	0x010a
        /*0956*/ 	.byte	0xff
	.zero		1


	//   ....[133]....
        /*0958*/ 	.word	0x00008ba0
        /*095c*/ 	.word	0x00000002
        /*0960*/ 	.word	0x00000040
        /*0964*/ 	.short	0x010a
        /*0966*/ 	.byte	0xff
	.zero		1


	//   ....[134]....
        /*0968*/ 	.word	0x00008bf0
        /*096c*/ 	.word	0x0000004f
        /*0970*/ 	.word	0x000000b0
        /*0974*/ 	.short	0x010a
        /*0976*/ 	.byte	0xff
	.zero		1


	//   ....[135]....
        /*0978*/ 	.word	0x00008c40
        /*097c*/ 	.word	0x00000003
        /*0980*/ 	.word	0x00000040
        /*0984*/ 	.short	0x010a
        /*0986*/ 	.byte	0xff
	.zero		1


	//   ....[136]....
        /*0988*/ 	.word	0x00008c90
        /*098c*/ 	.word	0x00000053
        /*0990*/ 	.word	0x00000040
        /*0994*/ 	.short	0x010a
        /*0996*/ 	.byte	0xff
	.zero		1


	//   ....[137]....
        /*0998*/ 	.word	0x00008ce0
        /*099c*/ 	.word	0x00000058
        /*09a0*/ 	.word	0x00000040
        /*09a4*/ 	.short	0x010a
        /*09a6*/ 	.byte	0xff
	.zero		1


	//----- nvinfo : EIATTR_NUM_MBARRIERS
	.align		4
.L_47:
        /*09a8*/ 	.byte	0x03, 0x38
        /*09aa*/ 	.short	0x0022


	//----- nvinfo : EIATTR_EXIT_INSTR_OFFSETS
	.align		4
        /*09ac*/ 	.byte	0x04, 0x1c
        /*09ae*/ 	.short	(.L_49 - .L_48)


	//   ....[0]....
.L_48:
        /*09b0*/ 	.word	0x00002670


	//   ....[1]....
        /*09b4*/ 	.word	0x00002b60


	//   ....[2]....
        /*09b8*/ 	.word	0x00002bc0


	//   ....[3]....
        /*09bc*/ 	.word	0x00003ce0


	//   ....[4]....
        /*09c0*/ 	.word	0x00004d40


	//   ....[5]....
        /*09c4*/ 	.word	0x00004d80


	//   ....[6]....
        /*09c8*/ 	.word	0x00008050


	//   ....[7]....
        /*09cc*/ 	.word	0x000080d0


	//   ....[8]....
        /*09d0*/ 	.word	0x00008100


	//   ....[9]....
        /*09d4*/ 	.word	0x00008170


	//----- nvinfo : EIATTR_MAX_THREADS
	.align		4
.L_49:
        /*09d8*/ 	.byte	0x04, 0x05
        /*09da*/ 	.short	(.L_51 - .L_50)
.L_50:
        /*09dc*/ 	.word	0x00000100
        /*09e0*/ 	.word	0x00000001
        /*09e4*/ 	.word	0x00000001


	//----- nvinfo : EIATTR_CRS_STACK_SIZE
	.align		4
.L_51:
        /*09e8*/ 	.byte	0x04, 0x1e
        /*09ea*/ 	.short	(.L_53 - .L_52)
.L_52:
        /*09ec*/ 	.word	0x00000000


	//----- nvinfo : EIATTR_CBANK_PARAM_SIZE
	.align		4
.L_53:
        /*09f0*/ 	.byte	0x03, 0x19
        /*09f2*/ 	.short	0x0800


	//----- nvinfo : EIATTR_PARAM_CBANK
	.align		4
        /*09f4*/ 	.byte	0x04, 0x0a
        /*09f6*/ 	.short	(.L_55 - .L_54)
	.align		4
.L_54:
        /*09f8*/ 	.word	index@(.nv.constant0._ZN7cutlass13device_kernelINS_4gemm6kernel13GemmUniversalIN4cute5tupleIJiiiiEEENS1_10collective13CollectiveMmaINS1_35MainloopSm100TmaUmmaWarpSpecializedILi4ELi2ELi4ENS5_IJNS4_1CILi1EEESB_SB_EEEEENS5_IJNSA_ILi64EEENSA_ILi128EEESF_EEENS_10bfloat16_tENS5_IJlSB_lEEESH_SI_NS4_8TiledMMAINS4_8MMA_AtomIJNS4_20SM100_MMA_F16BF16_SSISH_SH_fLi64ELi128ELNS4_4UMMA5MajorE0ELSN_0ELNSM_7ScaleInE0ELSO_0EEEEEENS4_6LayoutISC_NS5_IJNSA_ILi0EEESS_SS_EEEEENS5_IJNS4_10UnderscoreESV_SV_EEEEENS4_13SM90_TMA_LOADENS4_14ComposedLayoutINS4_7SwizzleILi3ELi4ELi3EEENS4_18smem_ptr_flag_bitsILi16EEENSR_INS5_IJNSA_ILi8EEESE_EEENS5_IJSE_SB_EEEEEEEvNS4_8identityESY_S18_vS19_EENS_8epilogue10collective18CollectiveEpilogueINS1B_23Sm100TmaWarpSpecializedILi4ELi2ELi16ELb1ELb0EEEJSG_NS5_IJNSR_ISE_SB_EENSR_INSA_ILi32EEESB_EEEEESH_SI_SH_SI_NS1B_6fusion15FusionCallbacksIS1F_NS1K_17LinearCombinationISH_fSH_fLNS_15FloatRoundStyleE2EEESG_S1J_JEEENS4_5SM1004TMEM4LOAD26SM100_TMEM_LOAD_16dp256b4xESY_NSZ_INS10_ILi2ELi4ELi3EEES13_NSR_INS5_IJS14_S1H_EEENS5_IJS1H_SB_EEEEEEENS4_17SM75_U32x4_LDSM_NENS4_14SM90_TMA_STOREES1Y_NS4_17SM90_U32x4_STSM_NENS4_39AutoVectorizingCopyWithAssumedAlignmentILi128EEEEEEvvEEEEvNT_6ParamsE)
        /*09fc*/ 	.short	0x0380
        /*09fe*/ 	.short	0x0800


	//----- nvinfo : EIATTR_SW_WAR
	.align		4
.L_55:
        /*0a00*/ 	.byte	0x04, 0x36
        /*0a02*/ 	.short	(.L_57 - .L_56)
.L_56:
        /*0a04*/ 	.word	0x00000008
.L_57:


//--------------------- .nv.callgraph             --------------------------
	.section	.nv.callgraph,"",@"SHT_CUDA_CALLGRAPH"
	.align	4
	.sectionentsize	8
	.align		4
        /*0000*/ 	.word	0x00000000
	.align		4
        /*0004*/ 	.word	0xffffffff
	.align		4
        /*0008*/ 	.word	index@(_ZN7cutlass13device_kernelINS_4gemm6kernel13GemmUniversalIN4cute5tupleIJiiiiEEENS1_10collective13CollectiveMmaINS1_35MainloopSm100TmaUmmaWarpSpecializedILi4ELi2ELi4ENS5_IJNS4_1CILi1EEESB_SB_EEEEENS5_IJNSA_ILi64EEENSA_ILi128EEESF_EEENS_10bfloat16_tENS5_IJlSB_lEEESH_SI_NS4_8TiledMMAINS4_8MMA_AtomIJNS4_20SM100_MMA_F16BF16_SSISH_SH_fLi64ELi128ELNS4_4UMMA5MajorE0ELSN_0ELNSM_7ScaleInE0ELSO_0EEEEEENS4_6LayoutISC_NS5_IJNSA_ILi0EEESS_SS_EEEEENS5_IJNS4_10UnderscoreESV_SV_EEEEENS4_13SM90_TMA_LOADENS4_14ComposedLayoutINS4_7SwizzleILi3ELi4ELi3EEENS4_18smem_ptr_flag_bitsILi16EEENSR_INS5_IJNSA_ILi8EEESE_EEENS5_IJSE_SB_EEEEEEEvNS4_8identityESY_S18_vS19_EENS_8epilogue10collective18CollectiveEpilogueINS1B_23Sm100TmaWarpSpecializedILi4ELi2ELi16ELb1ELb0EEEJSG_NS5_IJNSR_ISE_SB_EENSR_INSA_ILi32EEESB_EEEEESH_SI_SH_SI_NS1B_6fusion15FusionCallbacksIS1F_NS1K_17LinearCombinationISH_fSH_fLNS_15FloatRoundStyleE2EEESG_S1J_JEEENS4_5SM1004TMEM4LOAD26SM100_TMEM_LOAD_16dp256b4xESY_NSZ_INS10_ILi2ELi4ELi3EEES13_NSR_INS5_IJS14_S1H_EEENS5_IJS1H_SB_EEEEEEENS4_17SM75_U32x4_LDSM_NENS4_14SM90_TMA_STOREES1Y_NS4_17SM90_U32x4_STSM_NENS4_39AutoVectorizingCopyWithAssumedAlignmentILi128EEEEEEvvEEEEvNT_6ParamsE)
	.align		4
        /*000c*/ 	.word	index@(__assertfail)
	.align		4
        /*0010*/ 	.word	0x00000000
	.align		4
        /*0014*/ 	.word	0xfffffffe
	.align		4
        /*0018*/ 	.word	0x00000000
	.align		4
        /*001c*/ 	.word	0xfffffffd
	.align		4
        /*0020*/ 	.word	0x00000000
	.align		4
        /*0024*/ 	.word	0xfffffffc


//--------------------- .nv.constant4             --------------------------
	.section	.nv.constant4,"a",@progbits
	.align	8
	.align		8
.nv.constant4:
        /*0000*/ 	.dword	__assertfail
	.align		8
        /*0008*/ 	.dword	__unnamed_1
	.align		8
        /*0010*/ 	.dword	__unnamed_2
	.align		8
        /*0018*/ 	.dword	_ZN40_INTERNAL_eeae0d77_4_k_cu_4de26328_210004cuda3std3__45__cpo5beginE
	.align		8
        /*0020*/ 	.dword	_ZN40_INTERNAL_eeae0d77_4_k_cu_4de26328_210004cuda3std3__45__cpo3endE
	.align		8
        /*0028*/ 	.dword	_ZN40_INTERNAL_eeae0d77_4_k_cu_4de26328_210004cuda3std3__45__cpo6cbeginE
	.align		8
        /*0030*/ 	.dword	_ZN40_INTERNAL_eeae0d77_4_k_cu_4de26328_210004cuda3std3__45__cpo4cendE
	.align		8
        /*0038*/ 	.dword	_ZN40_INTERNAL_eeae0d77_4_k_cu_4de26328_210004cuda3std3__442_GLOBAL__N__eeae0d77_4_k_cu_4de26328_210006ignoreE
	.align		8
        /*0040*/ 	.dword	_ZN40_INTERNAL_eeae0d77_4_k_cu_4de26328_210004cuda3std3__419piecewise_constructE
	.align		8
        /*0048*/ 	.dword	_ZN40_INTERNAL_eeae0d77_4_k_cu_4de26328_210004cuda3std3__48in_placeE
	.align		8
        /*0050*/ 	.dword	_ZN40_INTERNAL_eeae0d77_4_k_cu_4de26328_210004cuda3std6ranges3__45__cpo4swapE
	.align		8
        /*0058*/ 	.dword	_ZN40_INTERNAL_eeae0d77_4_k_cu_4de26328_210004cuda3std6ranges3__45__cpo9iter_moveE
	.align		8
        /*0060*/ 	.dword	_ZN40_INTERNAL_eeae0d77_4_k_cu_4de26328_210004cute7productE
	.align		8
        /*0068*/ 	.dword	_ZN40_INTERNAL_eeae0d77_4_k_cu_4de26328_210004cute1_E
	.align		8
        /*0070*/ 	.dword	$str$25
	.align		8
        /*0078*/ 	.dword	$str$26
	.align		8
        /*0080*/ 	.dword	$str$27
	.align		8
        /*0088*/ 	.dword	$str$28


//--------------------- .text._ZN7cutlass13device_kernelINS_4gemm6kernel13GemmUniversalIN4cute5tupleIJiiiiEEENS1_10collective13CollectiveMmaINS1_35MainloopSm100TmaUmmaWarpSpecializedILi4ELi2ELi4ENS5_IJNS4_1CILi1EEESB_SB_EEEEENS5_IJNSA_ILi64EEENSA_ILi128EEESF_EEENS_10bfloat16_tENS5_IJlSB_lEEESH_SI_NS4_8TiledMMAINS4_8MMA_AtomIJNS4_20SM100_MMA_F16BF16_SSISH_SH_fLi64ELi128ELNS4_4UMMA5MajorE0ELSN_0ELNSM_7ScaleInE0ELSO_0EEEEEENS4_6LayoutISC_NS5_IJNSA_ILi0EEESS_SS_EEEEENS5_IJNS4_10UnderscoreESV_SV_EEEEENS4_13SM90_TMA_LOADENS4_14ComposedLayoutINS4_7SwizzleILi3ELi4ELi3EEENS4_18smem_ptr_flag_bitsILi16EEENSR_INS5_IJNSA_ILi8EEESE_EEENS5_IJSE_SB_EEEEEEEvNS4_8identityESY_S18_vS19_EENS_8epilogue10collective18CollectiveEpilogueINS1B_23Sm100TmaWarpSpecializedILi4ELi2ELi16ELb1ELb0EEEJSG_NS5_IJNSR_ISE_SB_EENSR_INSA_ILi32EEESB_EEEEESH_SI_SH_SI_NS1B_6fusion15FusionCallbacksIS1F_NS1K_17LinearCombinationISH_fSH_fLNS_15FloatRoundStyleE2EEESG_S1J_JEEENS4_5SM1004TMEM4LOAD26SM100_TMEM_LOAD_16dp256b4xESY_NSZ_INS10_ILi2ELi4ELi3EEES13_NSR_INS5_IJS14_S1H_EEENS5_IJS1H_SB_EEEEEEENS4_17SM75_U32x4_LDSM_NENS4_14SM90_TMA_STOREES1Y_NS4_17SM90_U32x4_STSM_NENS4_39AutoVectorizingCopyWithAssumedAlignmentILi128EEEEEEvvEEEEvNT_6ParamsE --------------------------
	.section	.text._ZN7cutlass13device_kernelINS_4gemm6kernel13GemmUniversalIN4cute5tupleIJiiiiEEENS1_10collective13CollectiveMmaINS1_35MainloopSm100TmaUmmaWarpSpecializedILi4ELi2ELi4ENS5_IJNS4_1CILi1EEESB_SB_EEEEENS5_IJNSA_ILi64EEENSA_ILi128EEESF_EEENS_10bfloat16_tENS5_IJlSB_lEEESH_SI_NS4_8TiledMMAINS4_8MMA_AtomIJNS4_20SM100_MMA_F16BF16_SSISH_SH_fLi64ELi128ELNS4_4UMMA5MajorE0ELSN_0ELNSM_7ScaleInE0ELSO_0EEEEEENS4_6LayoutISC_NS5_IJNSA_ILi0EEESS_SS_EEEEENS5_IJNS4_10UnderscoreESV_SV_EEEEENS4_13SM90_TMA_LOADENS4_14ComposedLayoutINS4_7SwizzleILi3ELi4ELi3EEENS4_18smem_ptr_flag_bitsILi16EEENSR_INS5_IJNSA_ILi8EEESE_EEENS5_IJSE_SB_EEEEEEEvNS4_8identityESY_S18_vS19_EENS_8epilogue10collective18CollectiveEpilogueINS1B_23Sm100TmaWarpSpecializedILi4ELi2ELi16ELb1ELb0EEEJSG_NS5_IJNSR_ISE_SB_EENSR_INSA_ILi32EEESB_EEEEESH_SI_SH_SI_NS1B_6fusion15FusionCallbacksIS1F_NS1K_17LinearCombinationISH_fSH_fLNS_15FloatRoundStyleE2EEESG_S1J_JEEENS4_5SM1004TMEM4LOAD26SM100_TMEM_LOAD_16dp256b4xESY_NSZ_INS10_ILi2ELi4ELi3EEES13_NSR_INS5_IJS14_S1H_EEENS5_IJS1H_SB_EEEEEEENS4_17SM75_U32x4_LDSM_NENS4_14SM90_TMA_STOREES1Y_NS4_17SM90_U32x4_STSM_NENS4_39AutoVectorizingCopyWithAssumedAlignmentILi128EEEEEEvvEEEEvNT_6ParamsE,"ax",@progbits
	.align	128
.text._ZN7cutlass13device_kernelINS_4gemm6kernel13GemmUniversalIN4cute5tupleIJiiiiEEENS1_10collective13CollectiveMmaINS1_35MainloopSm100TmaUmmaWarpSpecializedILi4ELi2ELi4ENS5_IJNS4_1CILi1EEESB_SB_EEEEENS5_IJNSA_ILi64EEENSA_ILi128EEESF_EEENS_10bfloat16_tENS5_IJlSB_lEEESH_SI_NS4_8TiledMMAINS4_8MMA_AtomIJNS4_20SM100_MMA_F16BF16_SSISH_SH_fLi64ELi128ELNS4_4UMMA5MajorE0ELSN_0ELNSM_7ScaleInE0ELSO_0EEEEEENS4_6LayoutISC_NS5_IJNSA_ILi0EEESS_SS_EEEEENS5_IJNS4_10UnderscoreESV_SV_EEEEENS4_13SM90_TMA_LOADENS4_14ComposedLayoutINS4_7SwizzleILi3ELi4ELi3EEENS4_18smem_ptr_flag_bitsILi16EEENSR_INS5_IJNSA_ILi8EEESE_EEENS5_IJSE_SB_EEEEEEEvNS4_8identityESY_S18_vS19_EENS_8epilogue10collective18CollectiveEpilogueINS1B_23Sm100TmaWarpSpecializedILi4ELi2ELi16ELb1ELb0EEEJSG_NS5_IJNSR_ISE_SB_EENSR_INSA_ILi32EEESB_EEEEESH_SI_SH_SI_NS1B_6fusion15FusionCallbacksIS1F_NS1K_17LinearCombinationISH_fSH_fLNS_15FloatRoundStyleE2EEESG_S1J_JEEENS4_5SM1004TMEM4LOAD26SM100_TMEM_LOAD_16dp256b4xESY_NSZ_INS10_ILi2ELi4ELi3EEES13_NSR_INS5_IJS14_S1H_EEENS5_IJS1H_SB_EEEEEEENS4_17SM75_U32x4_LDSM_NENS4_14SM90_TMA_STOREES1Y_NS4_17SM90_U32x4_STSM_NENS4_39AutoVectorizingCopyWithAssumedAlignmentILi128EEEEEEvvEEEEvNT_6ParamsE:
        .type           _ZN7cutlass13device_kernelINS_4gemm6kernel13GemmUniversalIN4cute5tupleIJiiiiEEENS1_10collective13CollectiveMmaINS1_35MainloopSm100TmaUmmaWarpSpecializedILi4ELi2ELi4ENS5_IJNS4_1CILi1EEESB_SB_EEEEENS5_IJNSA_ILi64EEENSA_ILi128EEESF_EEENS_10bfloat16_tENS5_IJlSB_lEEESH_SI_NS4_8TiledMMAINS4_8MMA_AtomIJNS4_20SM100_MMA_F16BF16_SSISH_SH_fLi64ELi128ELNS4_4UMMA5MajorE0ELSN_0ELNSM_7ScaleInE0ELSO_0EEEEEENS4_6LayoutISC_NS5_IJNSA_ILi0EEESS_SS_EEEEENS5_IJNS4_10UnderscoreESV_SV_EEEEENS4_13SM90_TMA_LOADENS4_14ComposedLayoutINS4_7SwizzleILi3ELi4ELi3EEENS4_18smem_ptr_flag_bitsILi16EEENSR_INS5_IJNSA_ILi8EEESE_EEENS5_IJSE_SB_EEEEEEEvNS4_8identityESY_S18_vS19_EENS_8epilogue10collective18CollectiveEpilogueINS1B_23Sm100TmaWarpSpecializedILi4ELi2ELi16ELb1ELb0EEEJSG_NS5_IJNSR_ISE_SB_EENSR_INSA_ILi32EEESB_EEEEESH_SI_SH_SI_NS1B_6fusion15FusionCallbacksIS1F_NS1K_17LinearCombinationISH_fSH_fLNS_15FloatRoundStyleE2EEESG_S1J_JEEENS4_5SM1004TMEM4LOAD26SM100_TMEM_LOAD_16dp256b4xESY_NSZ_INS10_ILi2ELi4ELi3EEES13_NSR_INS5_IJS14_S1H_EEENS5_IJS1H_SB_EEEEEEENS4_17SM75_U32x4_LDSM_NENS4_14SM90_TMA_STOREES1Y_NS4_17SM90_U32x4_STSM_NENS4_39AutoVectorizingCopyWithAssumedAlignmentILi128EEEEEEvvEEEEvNT_6ParamsE,@function
        .size           _ZN7cutlass13device_kernelINS_4gemm6kernel13GemmUniversalIN4cute5tupleIJiiiiEEENS1_10collective13CollectiveMmaINS1_35MainloopSm100TmaUmmaWarpSpecializedILi4ELi2ELi4ENS5_IJNS4_1CILi1EEESB_SB_EEEEENS5_IJNSA_ILi64EEENSA_ILi128EEESF_EEENS_10bfloat16_tENS5_IJlSB_lEEESH_SI_NS4_8TiledMMAINS4_8MMA_AtomIJNS4_20SM100_MMA_F16BF16_SSISH_SH_fLi64ELi128ELNS4_4UMMA5MajorE0ELSN_0ELNSM_7ScaleInE0ELSO_0EEEEEENS4_6LayoutISC_NS5_IJNSA_ILi0EEESS_SS_EEEEENS5_IJNS4_10UnderscoreESV_SV_EEEEENS4_13SM90_TMA_LOADENS4_14ComposedLayoutINS4_7SwizzleILi3ELi4ELi3EEENS4_18smem_ptr_flag_bitsILi16EEENSR_INS5_IJNSA_ILi8EEESE_EEENS5_IJSE_SB_EEEEEEEvNS4_8identityESY_S18_vS19_EENS_8epilogue10collective18CollectiveEpilogueINS1B_23Sm100TmaWarpSpecializedILi4ELi2ELi16ELb1ELb0EEEJSG_NS5_IJNSR_ISE_SB_EENSR_INSA_ILi32EEESB_EEEEESH_SI_SH_SI_NS1B_6fusion15FusionCallbacksIS1F_NS1K_17LinearCombinationISH_fSH_fLNS_15FloatRoundStyleE2EEESG_S1J_JEEENS4_5SM1004TMEM4LOAD26SM100_TMEM_LOAD_16dp256b4xESY_NSZ_INS10_ILi2ELi4ELi3EEES13_NSR_INS5_IJS14_S1H_EEENS5_IJS1H_SB_EEEEEEENS4_17SM75_U32x4_LDSM_NENS4_14SM90_TMA_STOREES1Y_NS4_17SM90_U32x4_STSM_NENS4_39AutoVectorizingCopyWithAssumedAlignmentILi128EEEEEEvvEEEEvNT_6ParamsE,(.L_x_176 - _ZN7cutlass13device_kernelINS_4gemm6kernel13GemmUniversalIN4cute5tupleIJiiiiEEENS1_10collective13CollectiveMmaINS1_35MainloopSm100TmaUmmaWarpSpecializedILi4ELi2ELi4ENS5_IJNS4_1CILi1EEESB_SB_EEEEENS5_IJNSA_ILi64EEENSA_ILi128EEESF_EEENS_10bfloat16_tENS5_IJlSB_lEEESH_SI_NS4_8TiledMMAINS4_8MMA_AtomIJNS4_20SM100_MMA_F16BF16_SSISH_SH_fLi64ELi128ELNS4_4UMMA5MajorE0ELSN_0ELNSM_7ScaleInE0ELSO_0EEEEEENS4_6LayoutISC_NS5_IJNSA_ILi0EEESS_SS_EEEEENS5_IJNS4_10UnderscoreESV_SV_EEEEENS4_13SM90_TMA_LOADENS4_14ComposedLayoutINS4_7SwizzleILi3ELi4ELi3EEENS4_18smem_ptr_flag_bitsILi16EEENSR_INS5_IJNSA_ILi8EEESE_EEENS5_IJSE_SB_EEEEEEEvNS4_8identityESY_S18_vS19_EENS_8epilogue10collective18CollectiveEpilogueINS1B_23Sm100TmaWarpSpecializedILi4ELi2ELi16ELb1ELb0EEEJSG_NS5_IJNSR_ISE_SB_EENSR_INSA_ILi32EEESB_EEEEESH_SI_SH_SI_NS1B_6fusion15FusionCallbacksIS1F_NS1K_17LinearCombinationISH_fSH_fLNS_15FloatRoundStyleE2EEESG_S1J_JEEENS4_5SM1004TMEM4LOAD26SM100_TMEM_LOAD_16dp256b4xESY_NSZ_INS10_ILi2ELi4ELi3EEES13_NSR_INS5_IJS14_S1H_EEENS5_IJS1H_SB_EEEEEEENS4_17SM75_U32x4_LDSM_NENS4_14SM90_TMA_STOREES1Y_NS4_17SM90_U32x4_STSM_NENS4_39AutoVectorizingCopyWithAssumedAlignmentILi128EEEEEEvvEEEEvNT_6ParamsE)
        .other          _ZN7cutlass13device_kernelINS_4gemm6kernel13GemmUniversalIN4cute5tupleIJiiiiEEENS1_10collective13CollectiveMmaINS1_35MainloopSm100TmaUmmaWarpSpecializedILi4ELi2ELi4ENS5_IJNS4_1CILi1EEESB_SB_EEEEENS5_IJNSA_ILi64EEENSA_ILi128EEESF_EEENS_10bfloat16_tENS5_IJlSB_lEEESH_SI_NS4_8TiledMMAINS4_8MMA_AtomIJNS4_20SM100_MMA_F16BF16_SSISH_SH_fLi64ELi128ELNS4_4UMMA5MajorE0ELSN_0ELNSM_7ScaleInE0ELSO_0EEEEEENS4_6LayoutISC_NS5_IJNSA_ILi0EEESS_SS_EEEEENS5_IJNS4_10UnderscoreESV_SV_EEEEENS4_13SM90_TMA_LOADENS4_14ComposedLayoutINS4_7SwizzleILi3ELi4ELi3EEENS4_18smem_ptr_flag_bitsILi16EEENSR_INS5_IJNSA_ILi8EEESE_EEENS5_IJSE_SB_EEEEEEEvNS4_8identityESY_S18_vS19_EENS_8epilogue10collective18CollectiveEpilogueINS1B_23Sm100TmaWarpSpecializedILi4ELi2ELi16ELb1ELb0EEEJSG_NS5_IJNSR_ISE_SB_EENSR_INSA_ILi32EEESB_EEEEESH_SI_SH_SI_NS1B_6fusion15FusionCallbacksIS1F_NS1K_17LinearCombinationISH_fSH_fLNS_15FloatRoundStyleE2EEESG_S1J_JEEENS4_5SM1004TMEM4LOAD26SM100_TMEM_LOAD_16dp256b4xESY_NSZ_INS10_ILi2ELi4ELi3EEES13_NSR_INS5_IJS14_S1H_EEENS5_IJS1H_SB_EEEEEEENS4_17SM75_U32x4_LDSM_NENS4_14SM90_TMA_STOREES1Y_NS4_17SM90_U32x4_STSM_NENS4_39AutoVectorizingCopyWithAssumedAlignmentILi128EEEEEEvvEEEEvNT_6ParamsE,@"STO_CUDA_ENTRY STV_DEFAULT"
_ZN7cutlass13device_kernelINS_4gemm6kernel13GemmUniversalIN4cute5tupleIJiiiiEEENS1_10collective13CollectiveMmaINS1_35MainloopSm100TmaUmmaWarpSpecializedILi4ELi2ELi4ENS5_IJNS4_1CILi1EEESB_SB_EEEEENS5_IJNSA_ILi64EEENSA_ILi128EEESF_EEENS_10bfloat16_tENS5_IJlSB_lEEESH_SI_NS4_8TiledMMAINS4_8MMA_AtomIJNS4_20SM100_MMA_F16BF16_SSISH_SH_fLi64ELi128ELNS4_4UMMA5MajorE0ELSN_0ELNSM_7ScaleInE0ELSO_0EEEEEENS4_6LayoutISC_NS5_IJNSA_ILi0EEESS_SS_EEEEENS5_IJNS4_10UnderscoreESV_SV_EEEEENS4_13SM90_TMA_LOADENS4_14ComposedLayoutINS4_7SwizzleILi3ELi4ELi3EEENS4_18smem_ptr_flag_bitsILi16EEENSR_INS5_IJNSA_ILi8EEESE_EEENS5_IJSE_SB_EEEEEEEvNS4_8identityESY_S18_vS19_EENS_8epilogue10collective18CollectiveEpilogueINS1B_23Sm100TmaWarpSpecializedILi4ELi2ELi16ELb1ELb0EEEJSG_NS5_IJNSR_ISE_SB_EENSR_INSA_ILi32EEESB_EEEEESH_SI_SH_SI_NS1B_6fusion15FusionCallbacksIS1F_NS1K_17LinearCombinationISH_fSH_fLNS_15FloatRoundStyleE2EEESG_S1J_JEEENS4_5SM1004TMEM4LOAD26SM100_TMEM_LOAD_16dp256b4xESY_NSZ_INS10_ILi2ELi4ELi3EEES13_NSR_INS5_IJS14_S1H_EEENS5_IJS1H_SB_EEEEEEENS4_17SM75_U32x4_LDSM_NENS4_14SM90_TMA_STOREES1Y_NS4_17SM90_U32x4_STSM_NENS4_39AutoVectorizingCopyWithAssumedAlignmentILi128EEEEEEvvEEEEvNT_6ParamsE:
[----:B------:R-:W1:Y:S01]  /*0000*/  LDC R1, c[0x0][0x37c] ;  /* 0x0000df00ff017b82 */ /* 0x000e620000000800 */
[----:B------:R-:W2:Y:S01]  /*0010*/  S2R R72, SR_TID.X ;  /* 0x0000000000487919 */ /* 0x000ea20000002100 */
[----:B------:R-:W3:Y:S01]  /*0020*/  LDCU.64 UR4, c[0x0][0x890] ;  /* 0x00011200ff0477ac */ /* 0x000ee20008000a00 */
[----:B------:R-:W-:Y:S02]  /*0030*/  PRMT R59, RZ, 0x7610, R59 ;  /* 0x00007610ff3b7816 */ /* 0x000fe4000000003b */
[----:B------:R-:W-:Y:S01]  /*0040*/  ELECT P5, URZ, PT ;  /* 0x0000000000ff782f */ /* 0x000fe200038a0000 */
[----:B------:R-:W4:Y:S01]  /*0050*/  LDCU.64 UR46, c[0x0][0x358] ;  /* 0x00006b00ff2e77ac */ /* 0x000f220008000a00 */
[----:B---3--:R-:W-:-:S04]  /*0060*/  UISETP.NE.U32.AND UP0, UPT, UR4, URZ, UPT ;  /* 0x000000ff0400728c */ /* 0x008fc8000bf05070 */
[----:B------:R-:W-:Y:S01]  /*0070*/  UISETP.NE.AND.EX UP0, UPT, UR5, URZ, UPT, UP0 ;  /* 0x000000ff0500728c */ /* 0x000fe2000bf05300 */
[----:B--2---:R-:W-:-:S05]  /*0080*/  SHF.R.U32.HI R65, RZ, 0x5, R72 ;  /* 0x00000005ff417819 */ /* 0x004fca0000011648 */
[----:B------:R-:W2:Y:S02]  /*0090*/  SHFL.IDX PT, R0, R65, RZ, 0x1f ;  /* 0x00001fff41007589 */ /* 0x000ea400000e0000 */
[----:B--2---:R-:W-:Y:S01]  /*00a0*/  R2UR UR8, R0 ;  /* 0x00000000000872ca */ /* 0x004fe200000e0000 */
[----:B-1--4-:R-:W-:-:S14]  /*00b0*/  BRA.U UP0, `(.L_x_0) ;  /* 0x00000001002c7547 */ /* 0x012fdc000b800000 */
[----:B------:R-:W1:Y:S02]  /*00c0*/  LDCU.64 UR6, c[0x0][0x888] ;  /* 0x00011100ff0677ac */ /* 0x000e640008000a00 */
[----:B-1----:R-:W-:-:S04]  /*00d0*/  UISETP.NE.U32.AND UP0, UPT, UR6, URZ, UPT ;  /* 0x000000ff0600728c */ /* 0x002fc8000bf05070 */
[----:B------:R-:W-:-:S09]  /*00e0*/  UISETP.NE.AND.EX UP0, UPT, UR7, URZ, UPT, UP0 ;  /* 0x000000ff0700728c */ /* 0x000fd2000bf05300 */
[----:B------:R-:W-:Y:S05]  /*00f0*/  BRA.U !UP0, `(.L_x_1) ;  /* 0x0000000108107547 */ /* 0x000fea000b800000 */
[----:B------:R-:W1:Y:S02]  /*0100*/  LDC.64 R2, c[0x0][0x888] ;  /* 0x00022200ff027b82 */ /* 0x000e640000000a00 */
[----:B-1----:R1:W5:Y:S01]  /*0110*/  LDG.E R35, desc[UR46][R2.64] ;  /* 0x0000002e02237981 */ /* 0x002362000c1e1900 */
[----:B------:R-:W-:Y:S01]  /*0120*/  HFMA2 R59, -RZ, RZ, 0, 5.9604644775390625e-08 ;  /* 0x00000001ff3b7431 */ /* 0x000fe200000001ff */
[----:B------:R-:W-:Y:S05]  /*0130*/  BRA `(.L_x_0) ;  /* 0x00000000000c7947 */ /* 0x000fea0003800000 */
.L_x_1:
[----:B------:R-:W1:Y:S01]  /*0140*/  LDCU UR6, c[0x0][0x880] ;  /* 0x00011000ff0677ac */ /* 0x000e620008000800 */
[----:B------:R-:W-:Y:S01]  /*0150*/  HFMA2 R59, -RZ, RZ, 0, 5.9604644775390625e-08 ;  /* 0x00000001ff3b7431 */ /* 0x000fe200000001ff */
[----:B-1----:R-:W-:-:S07]  /*0160*/  MOV R35, UR6 ;  /* 0x0000000600237c02 */ /* 0x002fce0008000f00 */
.L_x_0:
[----:B------:R-:W2:Y:S02]  /*0170*/  LDCU.64 UR6, c[0x0][0x8b0] ;  /* 0x00011600ff0677ac */ /* 0x000ea40008000a00 */
[----:B--2---:R-:W-:-:S04]  /*0180*/  UISETP.NE.U32.AND UP0, UPT, UR6, URZ, UPT ;  /* 0x000000ff0600728c */ /* 0x004fc8000bf05070 */
[----:B------:R-:W-:-:S09]  /*0190*/  UISETP.NE.AND.EX UP0, UPT, UR7, URZ, UPT, UP0 ;  /* 0x000000ff0700728c */ /* 0x000fd2000bf05300 */
[----:B------:R-:W-:Y:S05]  /*01a0*/  BRA.U UP0, `(.L_x_2) ;  /* 0x0000000100247547 */ /* 0x000fea000b800000 */
[----:B------:R-:W2:Y:S02]  /*01b0*/  LDCU.64 UR6, c[0x0][0x8a8] ;  /* 0x00011500ff0677ac */ /* 0x000ea40008000a00 */
[----:B--2---:R-:W-:-:S04]  /*01c0*/  UISETP.NE.U32.AND UP0, UPT, UR6, URZ, UPT ;  /* 0x000000ff0600728c */ /* 0x004fc8000bf05070 */
[----:B------:R-:W-:-:S09]  /*01d0*/  UISETP.NE.AND.EX UP0, UPT, UR7, URZ, UPT, UP0 ;  /* 0x000000ff0700728c */ /* 0x000fd2000bf05300 */
[----:B------:R-:W-:Y:S05]  /*01e0*/  BRA.U !UP0, `(.L_x_3) ;  /* 0x00000001080c7547 */ /* 0x000fea000b800000 */
[----:B-1----:R-:W1:Y:S02]  /*01f0*/  LDC.64 R2, c[0x0][0x8a8] ;  /* 0x00022a00ff027b82 */ /* 0x002e640000000a00 */
[----:B-1----:R2:W5:Y:S01]  /*0200*/  LDG.E R33, desc[UR46][R2.64] ;  /* 0x0000002e02217981 */ /* 0x002562000c1e1900 */
[----:B------:R-:W-:Y:S05]  /*0210*/  BRA `(.L_x_2) ;  /* 0x0000000000087947 */ /* 0x000fea0003800000 */
.L_x_3:
[----:B------:R-:W2:Y:S02]  /*0220*/  LDCU UR6, c[0x0][0x8a0] ;  /* 0x00011400ff0677ac */ /* 0x000ea40008000800 */
[----:B--2---:R-:W-:Y:S02]  /*0230*/  MOV R33, UR6 ;  /* 0x0000000600217c02 */ /* 0x004fe40008000f00 */
.L_x_2:
[----:B------:R-:W-:Y:S01]  /*0240*/  IMAD.U32 R0, RZ, RZ, UR8 ;  /* 0x00000008ff007e24 */ /* 0x000fe2000f8e00ff */
[----:B------:R-:W-:Y:S04]  /*0250*/  BSSY.RECONVERGENT B0, `(.L_x_4) ;  /* 0x000000c000007945 */ /* 0x000fe80003800200 */
[C---:B------:R-:W-:Y:S02]  /*0260*/  ISETP.NE.OR P1, PT, R0.reuse, 0x1, !P5 ;  /* 0x000000010000780c */ /* 0x040fe40006f25670 */
[----:B------:R-:W-:-:S11]  /*0270*/  ISETP.NE.OR P0, PT, R0, 0x3, !P5 ;  /* 0x000000030000780c */ /* 0x000fd60006f05670 */
[----:B------:R-:W-:Y:S05]  /*0280*/  @P1 BRA `(.L_x_5) ;  /* 0x0000000000201947 */ /* 0x000fea0003800000 */
[----:B------:R-:W3:Y:S02]  /*0290*/  LDCU.64 UR6, c[0x0][0x348] ;  /* 0x00006900ff0677ac */ /* 0x000ee40008000a00 */
[----:B---3--:R-:W-:Y:S02]  /*02a0*/  UIADD3 UR10, UP1, UPT, UR6, 0x80, URZ ;  /* 0x00000080060a7890 */ /* 0x008fe4000ff3e0ff */
[----:B------:R-:W-:Y:S02]  /*02b0*/  UIADD3 UR6, UP0, UPT, UR6, 0x180, URZ ;  /* 0x0000018006067890 */ /* 0x000fe4000ff1e0ff */
[----:B------:R-:W-:Y:S02]  /*02c0*/  UIADD3.X UR11, UPT, UPT, URZ, UR7, URZ, UP1, !UPT ;  /* 0x00000007ff0b7290 */ /* 0x000fe40008ffe4ff */
[----:B------:R-:W-:-:S07]  /*02d0*/  UIADD3.X UR7, UPT, UPT, URZ, UR7, URZ, UP0, !UPT ;  /* 0x00000007ff077290 */ /* 0x000fce00087fe4ff */
[----:B------:R3:W-:Y:S02]  /*02e0*/  UTMACCTL.PF [UR10] ;  /* 0x000000000a0079b9 */ /* 0x0007e40008040000 */
[----:B------:R3:W-:Y:S02]  /*02f0*/  UTMACCTL.PF [UR6] ;  /* 0x00000000060079b9 */ /* 0x0007e40008040000 */
[----:B---3--:R-:W-:Y:S01]  /*0300*/  NOP ;  /* 0x0000000000007918 */ /* 0x008fe20000000000 */
.L_x_5:
[----:B------:R-:W-:Y:S05]  /*0310*/  BSYNC.RECONVERGENT B0 ;  /* 0x0000000000007941 */ /* 0x000fea0003800200 */
.L_x_4:
[----:B------:R-:W-:Y:S04]  /*0320*/  BSSY.RECONVERGENT B0, `(.L_x_6) ;  /* 0x000000a000007945 */ /* 0x000fe80003800200 */
        /* <DEDUP_REMOVED lines=9> */
.L_x_7:
[----:B------:R-:W-:Y:S05]  /*03c0*/  BSYNC.RECONVERGENT B0 ;  /* 0x0000000000007941 */ /* 0x000fea0003800200 */
.L_x_6:
[----:B------:R-:W3:Y:S01]  /*03d0*/  LDCU.64 UR6, c[0x0][0x888] ;  /* 0x00011100ff0677ac */ /* 0x000ee20008000a00 */
[----:B------:R-:W-:Y:S02]  /*03e0*/  UISETP.EQ.U32.AND UP1, UPT, UR4, URZ, UPT ;  /* 0x000000ff0400728c */ /* 0x000fe4000bf22070 */
[----:B------:R-:W-:Y:S02]  /*03f0*/  UPLOP3.LUT UP2, UPT, UPT, UPT, UPT, 0x80, 0x8 ;  /* 0x000000000008789c */ /* 0x000fe40003f4f070 */
[----:B---3--:R-:W-:-:S04]  /*0400*/  UISETP.NE.U32.AND UP0, UPT, UR6, URZ, UPT ;  /* 0x000000ff0600728c */ /* 0x008fc8000bf05070 */
[----:B------:R-:W-:-:S04]  /*0410*/  UISETP.NE.AND.EX UP0, UPT, UR7, URZ, UPT, UP0 ;  /* 0x000000ff0700728c */ /* 0x000fc8000bf05300 */
[----:B------:R-:W-:-:S04]  /*0420*/  UISETP.EQ.OR.EX UP3, UPT, UR5, URZ, !UP0, UP1 ;  /* 0x000000ff0500728c */ /* 0x000fc8000c762710 */
[----:B------:R-:W-:-:S05]  /*0430*/  UP2UR UR50, UPR, URZ, 0x8 ;  /* 0x00000008ff327883 */ /* 0x000fca0008000000 */
[----:B------:R-:W-:Y:S07]  /*0440*/  BRA.U !UP3, `(.L_x_8) ;  /* 0x000000010b207547 */ /* 0x000fee000b800000 */
[----:B------:R-:W-:Y:S01]  /*0450*/  UISETP.NE.U32.AND UP2, UPT, UR4, URZ, UPT ;  /* 0x000000ff0400728c */ /* 0x000fe2000bf45070 */
[----:B-----5:R-:W-:Y:S01]  /*0460*/  FSETP.NEU.AND P0, PT, R35, RZ, PT ;  /* 0x000000ff2300720b */ /* 0x020fe20003f0d000 */
[----:B------:R-:W-:Y:S02]  /*0470*/  USEL UR4, URZ, 0xffffffff, UP0 ;  /* 0xffffffffff047887 */ /* 0x000fe40008000000 */
[----:B------:R-:W-:-:S10]  /*0480*/  UISETP.NE.AND.EX UP2, UPT, UR5, URZ, UPT, UP2 ;  /* 0x000000ff0500728c */ /* 0x000fd4000bf45320 */
[----:B------:R-:W-:Y:S01]  /*0490*/  VOTEU.ANY UP1, P0 ;  /* 0x0000000000ff7886 */ /* 0x000fe20000020100 */
[----:B------:R-:W-:-:S04]  /*04a0*/  @!UP2 USEL UR4, URZ, 0xffffffff, UP1 ;  /* 0xffffffffff04a887 */ /* 0x000fc80008800000 */
[----:B------:R-:W-:-:S04]  /*04b0*/  ULOP3.LUT UR4, UR4, 0x1, URZ, 0xc0, !UPT ;  /* 0x0000000104047892 */ /* 0x000fc8000f8ec0ff */
[----:B------:R-:W-:-:S11]  /*04c0*/  UISETP.NE.U32.AND UP2, UPT, UR4, 0x1, UPT ;  /* 0x000000010400788c */ /* 0x000fd6000bf45070 */
.L_x_8:
[----:B-12---:R-:W1:Y:S01]  /*04d0*/  SHFL.IDX PT, R2, R65, RZ, 0x1f ;  /* 0x00001fff41027589 */ /* 0x006e6200000e0000 */
[----:B------:R-:W-:-:S04]  /*04e0*/  UISETP.NE.AND UP1, UPT, UR8, 0x2, UPT ;  /* 0x000000020800788c */ /* 0x000fc8000bf25270 */
[----:B------:R-:W-:Y:S01]  /*04f0*/  USEL UR6, URZ, 0x1, UP1 ;  /* 0x00000001ff067887 */ /* 0x000fe20008800000 */
[----:B-1----:R-:W-:-:S13]  /*0500*/  ISETP.NE.AND P0, PT, R2, RZ, PT ;  /* 0x000000ff0200720c */ /* 0x002fda0003f05270 */
[----:B------:R-:W-:Y:S05]  /*0510*/  @P0 BRA `(.L_x_9) ;  /* 0x0000000000480947 */ /* 0x000fea0003800000 */
[----:B------:R-:W1:Y:S01]  /*0520*/  S2UR UR5, SR_CgaCtaId ;  /* 0x00000000000579c3 */ /* 0x000e620000008800 */
[----:B------:R-:W-:Y:S01]  /*0530*/  UMOV UR7, 0x400 ;  /* 0x0000040000077882 */ /* 0x000fe20000000000 */
[----:B------:R-:W-:Y:S01]  /*0540*/  UMOV UR4, 0x1 ;  /* 0x0000000100047882 */ /* 0x000fe20000000000 */
[----:B------:R-:W-:Y:S01]  /*0550*/  ELECT P0, URZ, PT ;  /* 0x0000000000ff782f */ /* 0x000fe20003800000 */
[----:B------:R-:W-:-:S04]  /*0560*/  UIADD3 UR10, UPT, UPT, -UR4, 0x100000, URZ ;  /* 0x00100000040a7890 */ /* 0x000fc8000fffe1ff */
[----:B------:R-:W-:Y:S02]  /*0570*/  USHF.L.U32 UR11, UR10, 0xb, URZ ;  /* 0x0000000b0a0b7899 */ /* 0x000fe400080006ff */
[----:B------:R-:W-:Y:S02]  /*0580*/  USHF.L.U32 UR10, UR10, 0x1, URZ ;  /* 0x000000010a0a7899 */ /* 0x000fe400080006ff */
[----:B-1----:R-:W-:Y:S01]  /*0590*/  ULEA UR5, UR5, UR7, 0x18 ;  /* 0x0000000705057291 */ /* 0x002fe2000f8ec0ff */
[----:B------:R-:W1:Y:S11]  /*05a0*/  FENCE.VIEW.ASYNC.S ;  /* 0x00000000000073c6 */ /* 0x000e760000000000 */
[----:B-1----:R1:W2:Y:S01]  /*05b0*/  SYNCS.EXCH.64 URZ, [UR5], UR10 ;  /* 0x0000000a05ff75b2 */ /* 0x0022a20008000100 */
[----:B------:R1:W3:Y:S01]  /*05c0*/  SYNCS.EXCH.64 URZ, [UR5+0x20], UR10 ;  /* 0x0000200a05ff75b2 */ /* 0x0002e20008000100 */
[----:B------:R1:W4:Y:S01]  /*05d0*/  SYNCS.EXCH.64 URZ, [UR5+0x8], UR10 ;  /* 0x0000080a05ff75b2 */ /* 0x0003220008000100 */
[----:B------:R1:W1:Y:S01]  /*05e0*/  SYNCS.EXCH.64 URZ, [UR5+0x28], UR10 ;  /* 0x0000280a05ff75b2 */ /* 0x0002620008000100 */
[----:B------:R1:W1:Y:S01]  /*05f0*/  SYNCS.EXCH.64 URZ, [UR5+0x10], UR10 ;  /* 0x0000100a05ff75b2 */ /* 0x0002620008000100 */
[----:B------:R1:W1:Y:S01]  /*0600*/  SYNCS.EXCH.64 URZ, [UR5+0x30], UR10 ;  /* 0x0000300a05ff75b2 */ /* 0x0002620008000100 */
[----:B------:R1:W1:Y:S01]  /*0610*/  SYNCS.EXCH.64 URZ, [UR5+0x18], UR10 ;  /* 0x0000180a05ff75b2 */ /* 0x0002620008000100 */
[----:B------:R1:W1:Y:S01]  /*0620*/  SYNCS.EXCH.64 URZ, [UR5+0x38], UR10 ;  /* 0x0000380a05ff75b2 */ /* 0x0002620008000100 */
[----:B------:R-:W-:Y:S01]  /*0630*/  NOP ;  /* 0x0000000000007918 */ /* 0x000fe20000000000 */
.L_x_9:
[----:B------:R-:W2:Y:S01]  /*0640*/  SHFL.IDX PT, R2, R65, RZ, 0x1f ;  /* 0x00001fff41027589 */ /* 0x000ea200000e0000 */
[----:B------:R-:W-:Y:S01]  /*0650*/  NOP ;  /* 0x0000000000007918 */ /* 0x000fe20000000000 */
[----:B--2---:R-:W-:-:S13]  /*0660*/  ISETP.NE.AND P0, PT, R2, 0x1, PT ;  /* 0x000000010200780c */ /* 0x004fda0003f05270 */
[----:B------:R-:W-:Y:S05]  /*0670*/  @P0 BRA `(.L_x_10) ;  /* 0x0000000000580947 */ /* 0x000fea0003800000 */
[----:B------:R-:W2:Y:S01]  /*0680*/  S2UR UR7, SR_CgaCtaId ;  /* 0x00000000000779c3 */ /* 0x000ea20000008800 */
[----:B------:R-:W-:Y:S01]  /*0690*/  UMOV UR9, 0x400 ;  /* 0x0000040000097882 */ /* 0x000fe20000000000 */
[----:B-1----:R-:W-:Y:S01]  /*06a0*/  UMOV UR5, 0x20 ;  /* 0x0000002000057882 */ /* 0x002fe20000000000 */
[----:B------:R-:W-:Y:S01]  /*06b0*/  UMOV UR4, 0x80 ;  /* 0x0000008000047882 */ /* 0x000fe20000000000 */
[----:B------:R-:W-:-:S04]  /*06c0*/  UIADD3 UR10, UPT, UPT, -UR5, 0x100000, URZ ;  /* 0x00100000050a7890 */ /* 0x000fc8000fffe1ff */
[----:B------:R-:W-:Y:S02]  /*06d0*/  USHF.L.U32 UR11, UR10, 0xb, URZ ;  /* 0x0000000b0a0b7899 */ /* 0x000fe400080006ff */
[----:B------:R-:W-:Y:S02]  /*06e0*/  USHF.L.U32 UR10, UR10, 0x1, URZ ;  /* 0x000000010a0a7899 */ /* 0x000fe400080006ff */
[----:B------:R-:W-:-:S04]  /*06f0*/  UIADD3 UR4, UPT, UPT, -UR4, 0x100000, URZ ;  /* 0x0010000004047890 */ /* 0x000fc8000fffe1ff */
[----:B------:R-:W-:Y:S02]  /*0700*/  USHF.L.U32 UR5, UR4, 0xb, URZ ;  /* 0x0000000b04057899 */ /* 0x000fe400080006ff */
[----:B------:R-:W-:Y:S01]  /*0710*/  USHF.L.U32 UR4, UR4, 0x1, URZ ;  /* 0x0000000104047899 */ /* 0x000fe200080006ff */
[----:B------:R-:W-:Y:S01]  /*0720*/  ELECT P0, URZ, PT ;  /* 0x0000000000ff782f */ /* 0x000fe20003800000 */
[----:B--2---:R-:W-:Y:S01]  /*0730*/  ULEA UR7, UR7, UR9, 0x18 ;  /* 0x0000000907077291 */ /* 0x004fe2000f8ec0ff */
[----:B------:R-:W1:Y:S11]  /*0740*/  FENCE.VIEW.ASYNC.S ;  /* 0x00000000000073c6 */ /* 0x000e760000000000 */
[----:B-1----:R2:W1:Y:S01]  /*0750*/  SYNCS.EXCH.64 URZ, [UR7+0x40], UR10 ;  /* 0x0000400a07ff75b2 */ /* 0x0024620008000100 */
[----:B------:R2:W1:Y:S01]  /*0760*/  SYNCS.EXCH.64 URZ, [UR7+0x60], UR4 ;  /* 0x0000600407ff75b2 */ /* 0x0004620008000100 */
[----:B------:R2:W1:Y:S01]  /*0770*/  SYNCS.EXCH.64 URZ, [UR7+0x48], UR10 ;  /* 0x0000480a07ff75b2 */ /* 0x0004620008000100 */
[----:B------:R2:W1:Y:S01]  /*0780*/  SYNCS.EXCH.64 URZ, [UR7+0x68], UR4 ;  /* 0x0000680407ff75b2 */ /* 0x0004620008000100 */
[----:B------:R2:W1:Y:S01]  /*0790*/  SYNCS.EXCH.64 URZ, [UR7+0x50], UR10 ;  /* 0x0000500a07ff75b2 */ /* 0x0004620008000100 */
[----:B------:R2:W1:Y:S01]  /*07a0*/  SYNCS.EXCH.64 URZ, [UR7+0x70], UR4 ;  /* 0x0000700407ff75b2 */ /* 0x0004620008000100 */
[----:B------:R2:W1:Y:S01]  /*07b0*/  SYNCS.EXCH.64 URZ, [UR7+0x58], UR10 ;  /* 0x0000580a07ff75b2 */ /* 0x0004620008000100 */
[----:B------:R2:W1:Y:S02]  /*07c0*/  SYNCS.EXCH.64 URZ, [UR7+0x78], UR4 ;  /* 0x0000780407ff75b2 */ /* 0x0004640008000100 */
[----:B--2---:R-:W-:Y:S01]  /*07d0*/  NOP ;  /* 0x0000000000007918 */ /* 0x004fe20000000000 */
.L_x_10:
[----:B------:R-:W2:Y:S01]  /*07e0*/  SHFL.IDX PT, R2, R65, RZ, 0x1f ;  /* 0x00001fff41027589 */ /* 0x000ea200000e0000 */
[----:B------:R-:W-:Y:S01]  /*07f0*/  NOP ;  /* 0x0000000000007918 */ /* 0x000fe20000000000 */
[----:B--2---:R-:W-:-:S13]  /*0800*/  ISETP.NE.AND P0, PT, R2, 0x3, PT ;  /* 0x000000030200780c */ /* 0x004fda0003f05270 */
[----:B------:R-:W-:Y:S05]  /*0810*/  @P0 BRA `(.L_x_11) ;  /* 0x0000000000300947 */ /* 0x000fea0003800000 */
[----:B-1----:R-:W1:Y:S01]  /*0820*/  S2UR UR5, SR_CgaCtaId ;  /* 0x00000000000579c3 */ /* 0x002e620000008800 */
        /* <DEDUP_REMOVED lines=8> */
[----:B-1----:R2:W1:Y:S01]  /*08b0*/  SYNCS.EXCH.64 URZ, [UR5+0x80], UR10 ;  /* 0x0000800a05ff75b2 */ /* 0x0024620008000100 */
[----:B------:R2:W1:Y:S02]  /*08c0*/  SYNCS.EXCH.64 URZ, [UR5+0x88], UR10 ;  /* 0x0000880a05ff75b2 */ /* 0x0004640008000100 */
[----:B--2---:R-:W-:Y:S01]  /*08d0*/  NOP ;  /* 0x0000000000007918 */ /* 0x004fe20000000000 */
.L_x_11:
[----:B------:R-:W2:Y:S01]  /*08e0*/  SHFL.IDX PT, R2, R65, RZ, 0x1f ;  /* 0x00001fff41027589 */ /* 0x000ea200000e0000 */
[----:B------:R-:W-:Y:S01]  /*08f0*/  NOP ;  /* 0x0000000000007918 */ /* 0x000fe20000000000 */
[----:B--2---:R-:W-:-:S13]  /*0900*/  ISETP.NE.AND P0, PT, R2, 0x4, PT ;  /* 0x000000040200780c */ /* 0x004fda0003f05270 */
[----:B------:R-:W-:Y:S05]  /*0910*/  @P0 BRA `(.L_x_12) ;  /* 0x00000000004c0947 */ /* 0x000fea0003800000 */
[----:B-1----:R-:W1:Y:S01]  /*0920*/  S2UR UR5, SR_CgaCtaId ;  /* 0x00000000000579c3 */ /* 0x002e620000008800 */
[----:B------:R-:W-:Y:S01]  /*0930*/  UMOV UR9, 0x100 ;  /* 0x0000010000097882 */ /* 0x000fe20000000000 */
[----:B------:R-:W-:Y:S01]  /*0940*/  UMOV UR7, 0x400 ;  /* 0x0000040000077882 */ /* 0x000fe20000000000 */
[----:B------:R-:W-:Y:S01]  /*0950*/  USEL UR9, UR9, 0xe0, UP2 ;  /* 0x000000e009097887 */ /* 0x000fe20009000000 */
[----:B------:R-:W-:Y:S01]  /*0960*/  UMOV UR4, 0x1 ;  /* 0x0000000100047882 */ /* 0x000fe20000000000 */
[----:B------:R-:W-:Y:S01]  /*0970*/  ELECT P0, URZ, PT ;  /* 0x0000000000ff782f */ /* 0x000fe20003800000 */
[----:B------:R-:W-:-:S04]  /*0980*/  UIADD3 UR10, UPT, UPT, -UR4, 0x100000, URZ ;  /* 0x00100000040a7890 */ /* 0x000fc8000fffe1ff */
[----:B------:R-:W-:Y:S02]  /*0990*/  USHF.L.U32 UR11, UR10, 0xb, URZ ;  /* 0x0000000b0a0b7899 */ /* 0x000fe400080006ff */
[----:B------:R-:W-:Y:S02]  /*09a0*/  USHF.L.U32 UR10, UR10, 0x1, URZ ;  /* 0x000000010a0a7899 */ /* 0x000fe400080006ff */
[----:B------:R-:W-:-:S04]  /*09b0*/  UIADD3 UR12, UPT, UPT, -UR9, 0x100000, URZ ;  /* 0x00100000090c7890 */ /* 0x000fc8000fffe1ff */
[----:B------:R-:W-:Y:S02]  /*09c0*/  USHF.L.U32 UR13, UR12, 0xb, URZ ;  /* 0x0000000b0c0d7899 */ /* 0x000fe400080006ff */
[----:B------:R-:W-:Y:S02]  /*09d0*/  USHF.L.U32 UR12, UR12, 0x1, URZ ;  /* 0x000000010c0c7899 */ /* 0x000fe400080006ff */
[----:B-1----:R-:W-:Y:S01]  /*09e0*/  ULEA UR5, UR5, UR7, 0x18 ;  /* 0x0000000705057291 */ /* 0x002fe2000f8ec0ff */
[----:B------:R-:W1:Y:S11]  /*09f0*/  FENCE.VIEW.ASYNC.S ;  /* 0x00000000000073c6 */ /* 0x000e760000000000 */
[----:B-1----:R2:W1:Y:S01]  /*0a00*/  SYNCS.EXCH.64 URZ, [UR5+0x90], UR10 ;  /* 0x0000900a05ff75b2 */ /* 0x0024620008000100 */
[----:B------:R2:W1:Y:S01]  /*0a10*/  SYNCS.EXCH.64 URZ, [UR5+0xa0], UR12 ;  /* 0x0000a00c05ff75b2 */ /* 0x0004620008000100 */
[----:B------:R2:W1:Y:S01]  /*0a20*/  SYNCS.EXCH.64 URZ, [UR5+0x98], UR10 ;  /* 0x0000980a05ff75b2 */ /* 0x0004620008000100 */
[----:B------:R2:W1:Y:S02]  /*0a30*/  SYNCS.EXCH.64 URZ, [UR5+0xa8], UR12 ;  /* 0x0000a80c05ff75b2 */ /* 0x0004640008000100 */
[----:B--2---:R-:W-:Y:S01]  /*0a40*/  NOP ;  /* 0x0000000000007918 */ /* 0x004fe20000000000 */
.L_x_12:
        /* <DEDUP_REMOVED lines=26> */
.L_x_13:
        /* <DEDUP_REMOVED lines=18> */
.L_x_14:
[----:B-1----:R-:W1:Y:S01]  /*0d10*/  S2UR UR5, SR_CTAID.X ;  /* 0x00000000000579c3 */ /* 0x002e620000002500 */
[----:B------:R-:W-:-:S05]  /*0d20*/  CS2R.32 R60, SR_CgaSize ;  /* 0x00000000003c7805 */ /* 0x000fca0000008a00 */
[----:B------:R-:W-:-:S05]  /*0d30*/  IMAD R60, R60, -0xa0, RZ ;  /* 0xffffff603c3c7824 */ /* 0x000fca00078e02ff */
[----:B------:R-:W-:-:S14]  /*0d40*/  R2UR UR9, R60 ;  /* 0x000000003c0972ca */ /* 0x000fdc00000e0000 */
[----:B------:R-:W2:Y:S01]  /*0d50*/  LDCU UR9, c[0x0][UR9+0x2b0] ;  /* 0x00005600090977ac */ /* 0x000ea20008000800 */
[----:B------:R-:W-:Y:S01]  /*0d60*/  NOP ;  /* 0x0000000000007918 */ /* 0x000fe20000000000 */
[----:B------:R-:W-:-:S05]  /*0d70*/  CS2R.32 R60, SR_CgaSize ;  /* 0x00000000003c7805 */ /* 0x000fca0000008a00 */
[----:B------:R-:W-:-:S05]  /*0d80*/  IMAD R60, R60, -0xa0, RZ ;  /* 0xffffff603c3c7824 */ /* 0x000fca00078e02ff */
[----:B------:R-:W-:-:S14]  /*0d90*/  R2UR UR7, R60 ;  /* 0x000000003c0772ca */ /* 0x000fdc00000e0000 */
[----:B------:R-:W3:Y:S01]  /*0da0*/  LDCU UR7, c[0x0][UR7+0x2b4] ;  /* 0x00005680070777ac */ /* 0x000ee20008000800 */
[----:B------:R-:W4:Y:S08]  /*0db0*/  S2UR UR4, SR_CTAID.Y ;  /* 0x00000000000479c3 */ /* 0x000f300000002600 */
[----:B------:R-:W3:Y:S01]  /*0dc0*/  LDC R9, c[0x0][0xb24] ;  /* 0x0002c900ff097b82 */ /* 0x000ee20000000800 */
[----:B-1----:R-:W-:-:S02]  /*0dd0*/  I2FP.F32.U32 R4, UR5 ;  /* 0x0000000500047c45 */ /* 0x002fc40008201000 */
[----:B------:R-:W-:-:S05]  /*0de0*/  CS2R.32 R5, SR_CgaSize ;  /* 0x0000000000057805 */ /* 0x000fca0000008a00 */
[----:B------:R-:W-:-:S06]  /*0df0*/  IMAD R5, R5, -0xa0, RZ ;  /* 0xffffff6005057824 */ /* 0x000fcc00078e02ff */
[----:B------:R-:W1:Y:S01]  /*0e00*/  LDC R5, c[0x0][R5+0x2a0] ;  /* 0x0000a80005057b82 */ /* 0x000e620000000800 */
[----:B------:R-:W-:Y:S01]  /*0e10*/  MOV R21, UR5 ;  /* 0x0000000500157c02 */ /* 0x000fe20008000f00 */
[----:B--2---:R-:W-:Y:S01]  /*0e20*/  FMUL R4, R4, UR9 ;  /* 0x0000000904047c20 */ /* 0x004fe20008400000 */
[----:B----4-:R-:W-:Y:S02]  /*0e30*/  I2FP.F32.U32 R2, UR4 ;  /* 0x0000000400027c45 */ /* 0x010fe40008201000 */
[----:B------:R-:W-:-:S05]  /*0e40*/  CS2R.32 R3, SR_CgaSize ;  /* 0x0000000000037805 */ /* 0x000fca0000008a00 */
[----:B------:R-:W-:-:S06]  /*0e50*/  IMAD R3, R3, -0xa0, RZ ;  /* 0xffffff6003037824 */ /* 0x000fcc00078e02ff */
[----:B------:R-:W2:Y:S01]  /*0e60*/  LDC R3, c[0x0][R3+0x2a4] ;  /* 0x0000a90003037b82 */ /* 0x000ea20000000800 */
[----:B------:R-:W4:Y:S01]  /*0e70*/  F2I.U32.TRUNC.NTZ R60, R4 ;  /* 0x00000004003c7305 */ /* 0x000f22000020f000 */
[----:B------:R-:W-:Y:S01]  /*0e80*/  MOV R20, UR4 ;  /* 0x0000000400147c02 */ /* 0x000fe20008000f00 */
[----:B---3--:R-:W-:-:S05]  /*0e90*/  FMUL R2, R2, UR7 ;  /* 0x0000000702027c20 */ /* 0x008fca0008400000 */
[----:B------:R-:W-:Y:S01]  /*0ea0*/  BAR.SYNC.DEFER_BLOCKING 0x0 ;  /* 0x0000000000007b1d */ /* 0x000fe20000010000 */
[----:B------:R-:W-:-:S05]  /*0eb0*/  ISETP.GE.AND P0, PT, R9, 0x1, PT ;  /* 0x000000010900780c */ /* 0x000fca0003f06270 */
[----:B------:R-:W3:Y:S02]  /*0ec0*/  F2I.U32.TRUNC.NTZ R58, R2 ;  /* 0x00000002003a7305 */ /* 0x000ee4000020f000 */
[----:B------:R-:W2:Y:S01]  /*0ed0*/  S2UR UR36, SR_CTAID.Z ;  /* 0x00000000002479c3 */ /* 0x000ea20000002700 */
[----:B----4-:R-:W-:-:S05]  /*0ee0*/  IADD3 R60, PT, PT, -R60, RZ, RZ ;  /* 0x000000ff3c3c7210 */ /* 0x010fca0007ffe1ff */
[----:B-1----:R-:W-:Y:S01]  /*0ef0*/  IMAD R60, R5, R60, UR5 ;  /* 0x00000005053c7e24 */ /* 0x002fe2000f8e023c */
[----:B---3--:R-:W-:-:S05]  /*0f00*/  IADD3 R58, PT, PT, -R58, RZ, RZ ;  /* 0x000000ff3a3a7210 */ /* 0x008fca0007ffe1ff */
[----:B--2---:R-:W-:Y:S01]  /*0f10*/  IMAD R58, R3, R58, UR4 ;  /* 0x00000004033a7e24 */ /* 0x004fe2000f8e023a */
[----:B------:R-:W-:Y:S06]  /*0f20*/  @!P0 BRA `(.L_x_15) ;  /* 0x0000000000b88947 */ /* 0x000fec0003800000 */
[----:B------:R-:W1:Y:S01]  /*0f30*/  LDC.64 R4, c[0x0][0xb18] ;  /* 0x0002c600ff047b82 */ /* 0x000e620000000a00 */
[----:B------:R-:W-:-:S07]  /*0f40*/  ISETP.NE.AND P0, PT, R9, 0x1, PT ;  /* 0x000000010900780c */ /* 0x000fce0003f05270 */
[----:B------:R-:W2:Y:S08]  /*0f50*/  LDC R10, c[0x0][0xb0c] ;  /* 0x0002c300ff0a7b82 */ /* 0x000eb00000000800 */
[----:B------:R-:W3:Y:S08]  /*0f60*/  LDC R11, c[0x0][0x370] ;  /* 0x0000dc00ff0b7b82 */ /* 0x000ef00000000800 */
[----:B------:R-:W4:Y:S01]  /*0f70*/  LDC R12, c[0x0][0x374] ;  /* 0x0000dd00ff0c7b82 */ /* 0x000f220000000800 */
[----:B-1----:R-:W-:-:S07]  /*0f80*/  ISETP.NE.AND P1, PT, R4, 0x1, PT ;  /* 0x000000010400780c */ /* 0x002fce0003f25270 */
[----:B------:R-:W3:Y:S01]  /*0f90*/  LDC.64 R6, c[0x0][0xb10] ;  /* 0x0002c400ff067b82 */ /* 0x000ee20000000a00 */
[----:B--2---:R-:W-:-:S07]  /*0fa0*/  ISETP.NE.AND P2, PT, R10, 0x1, PT ;  /* 0x000000010a00780c */ /* 0x004fce0003f45270 */
[----:B------:R-:W1:Y:S08]  /*0fb0*/  LDC R8, c[0x0][0xb20] ;  /* 0x0002c800ff087b82 */ /* 0x000e700000000800 */
[----:B------:R-:W2:Y:S01]  /*0fc0*/  LDC.64 R2, c[0x0][0xb28] ;  /* 0x0002ca00ff027b82 */ /* 0x000ea20000000a00 */
[----:B----4-:R-:W-:-:S04]  /*0fd0*/  IMAD.HI.U32 R13, R12, R5, RZ ;  /* 0x000000050c0d7227 */ /* 0x010fc800078e00ff */
[----:B------:R-:W-:-:S04]  /*0fe0*/  IMAD.HI.U32 R5, R20, R5, RZ ;  /* 0x0000000514057227 */ /* 0x000fc800078e00ff */
[----:B---3--:R-:W-:-:S04]  /*0ff0*/  IMAD.HI.U32 R14, R11, R6, RZ ;  /* 0x000000060b0e7227 */ /* 0x008fc800078e00ff */
[C---:B------:R-:W-:Y:S01]  /*1000*/  IMAD.HI.U32 R16, R21.reuse, R6, RZ ;  /* 0x0000000615107227 */ /* 0x040fe200078e00ff */
[-C--:B------:R-:W-:Y:S02]  /*1010*/  @P2 SHF.R.U32.HI R11, RZ, R7.reuse, R14 ;  /* 0x00000007ff0b2219 */ /* 0x080fe4000001160e */
[-C--:B-1----:R-:W-:Y:S02]  /*1020*/  @P1 SHF.R.U32.HI R12, RZ, R8.reuse, R13 ;  /* 0x00000008ff0c1219 */ /* 0x082fe4000001160d */
[----:B------:R-:W-:Y:S02]  /*1030*/  SHF.R.U32.HI R5, RZ, R8, R5 ;  /* 0x00000008ff057219 */ /* 0x000fe40000011605 */
[----:B------:R-:W-:Y:S02]  /*1040*/  SHF.R.U32.HI R16, RZ, R7, R16 ;  /* 0x00000007ff107219 */ /* 0x000fe40000011610 */
[----:B------:R-:W-:Y:S01]  /*1050*/  SEL R5, R20, R5, !P1 ;  /* 0x0000000514057207 */ /* 0x000fe20004800000 */
[----:B--2---:R-:W-:Y:S01]  /*1060*/  IMAD.HI.U32 R14, R12, R2, RZ ;  /* 0x000000020c0e7227 */ /* 0x004fe200078e00ff */
[----:B------:R-:W-:-:S02]  /*1070*/  SEL R7, R21, R16, !P2 ;  /* 0x0000001015077207 */ /* 0x000fc40005000000 */
[----:B------:R-:W-:Y:S01]  /*1080*/  IADD3 R13, PT, PT, -R5, RZ, RZ ;  /* 0x000000ff050d7210 */ /* 0x000fe20007ffe1ff */
[----:B------:R-:W-:Y:S01]  /*1090*/  IMAD.HI.U32 R6, R11, R2, RZ ;  /* 0x000000020b067227 */ /* 0x000fe200078e00ff */
[----:B------:R-:W-:-:S03]  /*10a0*/  @P0 SHF.R.U32.HI R12, RZ, R3, R14 ;  /* 0x00000003ff0c0219 */ /* 0x000fc6000001160e */
[----:B------:R-:W-:Y:S01]  /*10b0*/  IMAD R13, R4, R13, R20 ;  /* 0x0000000d040d7224 */ /* 0x000fe200078e0214 */
[----:B------:R-:W-:Y:S01]  /*10c0*/  @P0 SHF.R.U32.HI R11, RZ, R3, R6 ;  /* 0x00000003ff0b0219 */ /* 0x000fe20000011606 */
[----:B------:R-:W-:-:S04]  /*10d0*/  IMAD R12, R12, R9, RZ ;  /* 0x000000090c0c7224 */ /* 0x000fc800078e02ff */
[----:B------:R-:W-:Y:S01]  /*10e0*/  IMAD R6, R11, R9, RZ ;  /* 0x000000090b067224 */ /* 0x000fe200078e02ff */
[----:B------:R-:W-:-:S04]  /*10f0*/  ISETP.GE.AND P1, PT, R5, R12, PT ;  /* 0x0000000c0500720c */ /* 0x000fc80003f26270 */
[----:B------:R-:W-:Y:S01]  /*1100*/  ISETP.GE.OR P1, PT, R7, R6, P1 ;  /* 0x000000060700720c */ /* 0x000fe20000f26670 */
[----:B------:R-:W-:-:S05]  /*1110*/  IMAD.HI.U32 R6, R5, R2, RZ ;  /* 0x0000000205067227 */ /* 0x000fca00078e00ff */
[----:B------:R-:W-:-:S04]  /*1120*/  SHF.R.U32.HI R6, RZ, R3, R6 ;  /* 0x00000003ff067219 */ /* 0x000fc80000011606 */
[----:B------:R-:W-:-:S03]  /*1130*/  SEL R6, R5, R6, !P0 ;  /* 0x0000000605067207 */ /* 0x000fc60004000000 */
[----:B------:R-:W-:Y:S01]  /*1140*/  @!P1 IMAD.HI.U32 R8, R7, R2, RZ ;  /* 0x0000000207089227 */ /* 0x000fe200078e00ff */
[----:B------:R-:W-:-:S04]  /*1150*/  IADD3 R2, PT, PT, -R6, RZ, RZ ;  /* 0x000000ff06027210 */ /* 0x000fc80007ffe1ff */
[----:B------:R-:W-:Y:S01]  /*1160*/  @!P1 SHF.R.U32.HI R8, RZ, R3, R8 ;  /* 0x00000003ff089219 */ /* 0x000fe20000011608 */
[----:B------:R-:W-:-:S03]  /*1170*/  IMAD R2, R9, R2, R5 ;  /* 0x0000000209027224 */ /* 0x000fc600078e0205 */
[----:B------:R-:W-:-:S05]  /*1180*/  @!P1 SEL R3, R7, R8, !P0 ;  /* 0x0000000807039207 */ /* 0x000fca0004000000 */
[--C-:B------:R-:W-:Y:S02]  /*1190*/  @!P1 IMAD.IADD R6, R6, 0x1, -R3.reuse ;  /* 0x0000000106069824 */ /* 0x100fe400078e0a03 */
[----:B------:R-:W-:Y:S01]  /*11a0*/  @!P1 IMAD R3, R2, R11, R3 ;  /* 0x0000000b02039224 */ /* 0x000fe200078e0203 */
[----:B------:R-:W-:Y:S01]  /*11b0*/  IADD3 R2, PT, PT, -R7, RZ, RZ ;  /* 0x000000ff07027210 */ /* 0x000fe20007ffe1ff */
[----:B------:R-:W-:Y:S02]  /*11c0*/  @!P1 IMAD R5, R6, R9, R7 ;  /* 0x0000000906059224 */ /* 0x000fe400078e0207 */
[----:B------:R-:W-:Y:S02]  /*11d0*/  @!P1 IMAD.MOV.U32 R7, RZ, RZ, R3 ;  /* 0x000000ffff079224 */ /* 0x000fe400078e0003 */
[----:B------:R-:W-:Y:S02]  /*11e0*/  IMAD R2, R10, R2, R21 ;  /* 0x000000020a027224 */ /* 0x000fe400078e0215 */
[----:B------:R-:W-:-:S02]  /*11f0*/  IMAD R20, R5, R4, R13 ;  /* 0x0000000405147224 */ /* 0x000fc400078e020d */
[----:B------:R-:W-:Y:S02]  /*1200*/  IMAD R21, R7, R10, R2 ;  /* 0x0000000a07157224 */ /* 0x000fe400078e0202 */
.L_x_15:
[----:B------:R-:W1:Y:S01]  /*1210*/  LDCU UR4, c[0x0][0xb30] ;  /* 0x00016600ff0477ac */ /* 0x000e620008000800 */
[----:B------:R-:W2:Y:S08]  /*1220*/  S2UR UR37, SR_CgaCtaId ;  /* 0x00000000002579c3 */ /* 0x000eb00000008800 */
[----:B------:R-:W3:Y:S01]  /*1230*/  LDC R26, c[0x0][0xb24] ;  /* 0x0002c900ff1a7b82 */ /* 0x000ee20000000800 */
[----:B-1----:R-:W-:-:S09]  /*1240*/  UISETP.NE.AND UP1, UPT, UR4, 0x1, UPT ;  /* 0x000000010400788c */ /* 0x002fd2000bf25270 */
[----:B--2---:R-:W-:Y:S05]  /*1250*/  BRA.U UP1, `(.L_x_16) ;  /* 0x0000000101407547 */ /* 0x004fea000b800000 */
[----:B------:R-:W1:Y:S08]  /*1260*/  LDC.64 R4, c[0x0][0xb10] ;  /* 0x0002c400ff047b82 */ /* 0x000e700000000a00 */
[----:B------:R-:W2:Y:S08]  /*1270*/  LDC.64 R2, c[0x0][0xb18] ;  /* 0x0002c600ff027b82 */ /* 0x000eb00000000a00 */
[----:B------:R-:W4:Y:S08]  /*1280*/  LDC R6, c[0x0][0xb20] ;  /* 0x0002c800ff067b82 */ /* 0x000f300000000800 */
[----:B------:R-:W3:Y:S01]  /*1290*/  LDC R8, c[0x0][0xb0c] ;  /* 0x0002c300ff087b82 */ /* 0x000ee20000000800 */
[----:B-1----:R-:W-:-:S05]  /*12a0*/  IMAD.HI.U32 R4, R21, R4, RZ ;  /* 0x0000000415047227 */ /* 0x002fca00078e00ff */
[----:B------:R-:W-:Y:S01]  /*12b0*/  SHF.R.U32.HI R4, RZ, R5, R4 ;  /* 0x00000005ff047219 */ /* 0x000fe20000011604 */
[----:B--2---:R-:W-:Y:S01]  /*12c0*/  IMAD.HI.U32 R3, R20, R3, RZ ;  /* 0x0000000314037227 */ /* 0x004fe200078e00ff */
[----:B------:R-:W-:-:S04]  /*12d0*/  ISETP.NE.AND P0, PT, R2, 0x1, PT ;  /* 0x000000010200780c */ /* 0x000fc80003f05270 */
[----:B----4-:R-:W-:-:S04]  /*12e0*/  SHF.R.U32.HI R3, RZ, R6, R3 ;  /* 0x00000006ff037219 */ /* 0x010fc80000011603 */
[----:B------:R-:W-:Y:S02]  /*12f0*/  SEL R3, R20, R3, !P0 ;  /* 0x0000000314037207 */ /* 0x000fe40004000000 */
[----:B---3--:R-:W-:-:S04]  /*1300*/  ISETP.NE.AND P1, PT, R8, 0x1, PT ;  /* 0x000000010800780c */ /* 0x008fc80003f25270 */
[----:B------:R-:W-:-:S05]  /*1310*/  SEL R4, R21, R4, !P1 ;  /* 0x0000000415047207 */ /* 0x000fca0004800000 */
[----:B------:R-:W-:Y:S02]  /*1320*/  IMAD.IADD R5, R3, 0x1, -R4 ;  /* 0x0000000103057824 */ /* 0x000fe400078e0a04 */
[----:B------:R-:W-:Y:S02]  /*1330*/  IMAD.IADD R3, R4, 0x1, -R3 ;  /* 0x0000000104037824 */ /* 0x000fe400078e0a03 */
[----:B------:R-:W-:Y:S02]  /*1340*/  IMAD R21, R5, R8, R21 ;  /* 0x0000000805157224 */ /* 0x000fe400078e0215 */
[----:B------:R-:W-:-:S07]  /*1350*/  IMAD R20, R3, R2, R20 ;  /* 0x0000000203147224 */ /* 0x000fce00078e0214 */
.L_x_16:
[----:B------:R-:W-:Y:S01]  /*1360*/  BAR.SYNC.DEFER_BLOCKING 0x0 ;  /* 0x0000000000007b1d */ /* 0x000fe20000010000 */
[----:B------:R-:W-:Y:S01]  /*1370*/  UISETP.NE.AND UP1, UPT, UR8, 0x2, UPT ;  /* 0x000000020800788c */ /* 0x000fe2000bf25270 */
[----:B------:R-:W-:Y:S02]  /*1380*/  ISETP.NE.OR P5, PT, R0, 0x2, !P5 ;  /* 0x000000020000780c */ /* 0x000fe40006fa5670 */
[----:B------:R-:W-:-:S06]  /*1390*/  LOP3.LUT R2, R72, 0x1f, RZ, 0xc0, !PT ;  /* 0x0000001f48027812 */ /* 0x000fcc00078ec0ff */
[----:B------:R-:W-:Y:S05]  /*13a0*/  BRA.U UP1, `(.L_x_17) ;  /* 0x0000001101b87547 */ /* 0x000fea000b800000 */
[----:B------:R-:W1:Y:S01]  /*13b0*/  LDCU UR13, c[0x0][0x38c] ;  /* 0x00007180ff0d77ac */ /* 0x000e620008000800 */
[----:B------:R-:W2:Y:S01]  /*13c0*/  LDC R9, c[0x0][0x370] ;  /* 0x0000dc00ff097b82 */ /* 0x000ea20000000800 */
[----:B------:R-:W-:Y:S01]  /*13d0*/  PLOP3.LUT P1, PT, PT, PT, UP2, 0x80, 0x8 ;  /* 0x000000000008781c */ /* 0x000fe20003f2f028 */
[----:B------:R-:W-:Y:S01]  /*13e0*/  HFMA2 R12, -RZ, RZ, 0, 0 ;  /* 0x00000000ff0c7431 */ /* 0x000fe200000001ff */
[----:B------:R-:W-:Y:S01]  /*13f0*/  ISETP.EQ.OR P4, PT, R2, RZ, P5 ;  /* 0x000000ff0200720c */ /* 0x000fe20002f82670 */
[----:B------:R-:W-:Y:S01]  /*1400*/  IMAD.MOV.U32 R15, RZ, RZ, 0x1 ;  /* 0x00000001ff0f7424 */ /* 0x000fe200078e00ff */
[----:B------:R-:W-:Y:S01]  /*1410*/  PLOP3.LUT P1, PT, P1, PT, PT, 0x8, 0x80 ;  /* 0x000000000080781c */ /* 0x000fe20000f2e170 */
[----:B------:R-:W-:Y:S01]  /*1420*/  IMAD.MOV.U32 R14, RZ, RZ, RZ ;  /* 0x000000ffff0e7224 */ /* 0x000fe200078e00ff */
[----:B------:R-:W-:Y:S01]  /*1430*/  MOV R8, 0x1 ;  /* 0x0000000100087802 */ /* 0x000fe20000000f00 */
[----:B------:R-:W4:Y:S01]  /*1440*/  LDC R0, c[0x0][0x374] ;  /* 0x0000dd00ff007b82 */ /* 0x000f220000000800 */
[----:B------:R-:W-:Y:S01]  /*1450*/  IMAD.MOV.U32 R10, RZ, RZ, RZ ;  /* 0x000000ffff0a7224 */ /* 0x000fe200078e00ff */
[----:B------:R-:W2:Y:S01]  /*1460*/  LDCU.64 UR22, c[0x0][0x348] ;  /* 0x00006900ff1677ac */ /* 0x000ea20008000a00 */
[----:B------:R-:W-:Y:S01]  /*1470*/  UMOV UR6, URZ ;  /* 0x000000ff00067c82 */ /* 0x000fe20008000000 */
[----:B-1----:R-:W-:-:S04]  /*1480*/  UIADD3 UR5, UPT, UPT, UR13, 0x7f, URZ ;  /* 0x0000007f0d057890 */ /* 0x002fc8000fffe0ff */
[----:B------:R-:W-:-:S04]  /*1490*/  USHF.R.S32.HI UR4, URZ, 0x1f, UR5 ;  /* 0x0000001fff047899 */ /* 0x000fc80008011405 */
[----:B------:R-:W-:-:S04]  /*14a0*/  ULEA.HI UR4, UR4, UR5, URZ, 0x7 ;  /* 0x0000000504047291 */ /* 0x000fc8000f8f38ff */
[----:B------:R-:W-:Y:S02]  /*14b0*/  USHF.R.S32.HI UR15, URZ, 0x7, UR4 ;  /* 0x00000007ff0f7899 */ /* 0x000fe40008011404 */
[----:B------:R-:W-:Y:S02]  /*14c0*/  UIADD3 UR4, UPT, UPT, UR13, -0x1, URZ ;  /* 0xffffffff0d047890 */ /* 0x000fe4000fffe0ff */
[----:B------:R-:W-:Y:S02]  /*14d0*/  UISETP.LT.U32.AND UP0, UPT, UR15, 0x4, UPT ;  /* 0x000000040f00788c */ /* 0x000fe4000bf01070 */
[----:B------:R-:W-:Y:S02]  /*14e0*/  UISETP.GE.U32.AND UP1, UPT, UR4, -0xff, UPT ;  /* 0xffffff010400788c */ /* 0x000fe4000bf26070 */
[----:B------:R-:W-:Y:S02]  /*14f0*/  USEL UR14, UR15, 0x4, UP0 ;  /* 0x000000040f0e7887 */ /* 0x000fe40008000000 */
[----:B------:R-:W-:-:S02]  /*1500*/  UIADD3 UR13, UPT, UPT, UR13, 0xfe, URZ ;  /* 0x000000fe0d0d7890 */ /* 0x000fc4000fffe0ff */
[----:B------:R-:W-:Y:S02]  /*1510*/  UIADD3 UR5, UPT, UPT, UR14, -0x1, URZ ;  /* 0xffffffff0e057890 */ /* 0x000fe4000fffe0ff */
[----:B------:R-:W-:-:S03]  /*1520*/  UIADD3 UR7, UPT, UPT, UR15, -UR14, URZ ;  /* 0x8000000e0f077290 */ /* 0x000fc6000fffe0ff */
[----:B------:R-:W-:-:S04]  /*1530*/  @UP1 UIADD3 UR5, UPT, UPT, UR14, URZ, URZ ;  /* 0x000000ff0e051290 */ /* 0x000fc8000fffe0ff */
[----:B--2---:R-:W-:-:S12]  /*1540*/  UIADD3 UR5, UPT, UPT, UR5, 0x1, URZ ;  /* 0x0000000105057890 */ /* 0x004fd8000fffe0ff */
.L_x_35:
[----:B------:R-:W-:Y:S01]  /*1550*/  UISETP.NE.AND UP0, UPT, UR37, URZ, UPT ;  /* 0x000000ff2500728c */ /* 0x000fe2000bf05270 */
[----:B------:R-:W1:Y:S08]  /*1560*/  S2UR UR37, SR_CgaCtaId ;  /* 0x00000000002579c3 */ /* 0x000e700000008800 */
[----:B------:R-:W-:Y:S05]  /*1570*/  BRA.U UP0, `(.L_x_18) ;  /* 0x0000000100347547 */ /* 0x000fea000b800000 */
[----:B------:R-:W2:Y:S01]  /*1580*/  S2R R2, SR_CgaCtaId ;  /* 0x0000000000027919 */ /* 0x000ea20000008800 */
[----:B------:R-:W-:-:S04]  /*1590*/  MOV R3, 0x400 ;  /* 0x0000040000037802 */ /* 0x000fc80000000f00 */
[----:B--2---:R-:W-:Y:S02]  /*15a0*/  LEA R3, R2, R3, 0x18 ;  /* 0x0000000302037211 */ /* 0x004fe400078ec0ff */
[----:B------:R-:W-:-:S03]  /*15b0*/  SHF.L.U32 R2, R8, 0x1f, RZ ;  /* 0x0000001f08027819 */ /* 0x000fc600000006ff */
[----:B------:R-:W-:-:S04]  /*15c0*/  IMAD R3, R10, 0x8, R3 ;  /* 0x000000080a037824 */ /* 0x000fc800078e0203 */
[----:B------:R-:W2:Y:S02]  /*15d0*/  SYNCS.PHASECHK.TRANS64.TRYWAIT P0, [R3+URZ+0x100], R2 ;  /* 0x00010002030075a7 */ /* 0x000ea400080011ff */
[----:B--2---:R-:W-:Y:S05]  /*15e0*/  @!P0 BRA `(.L_x_19) ;  /* 0x0000006800e48947 */ /* 0x004fea0003800000 */
.L_x_131:
[----:B------:R-:W-:Y:S01]  /*15f0*/  VIADD R10, R10, 0x1 ;  /* 0x000000010a0a7836 */ /* 0x000fe20000000000 */
[----:B------:R2:W-:Y:S04]  /*1600*/  SYNCS.ARRIVE.TRANS64.A1T0 RZ, [R3+URZ+0xf0], RZ ;  /* 0x0000f0ff03ff79a7 */ /* 0x0005e800081000ff */
[----:B------:R-:W-:-:S04]  /*1610*/  ISETP.NE.AND P0, PT, R10, 0x2, PT ;  /* 0x000000020a00780c */ /* 0x000fc80003f05270 */
[----:B------:R-:W-:Y:S02]  /*1620*/  SEL R10, R10, RZ, P0 ;  /* 0x000000ff0a0a7207 */ /* 0x000fe40000000000 */
[----:B--2---:R-:W-:-:S04]  /*1630*/  SEL R3, RZ, 0x1, P0 ;  /* 0x00000001ff037807 */ /* 0x004fc80000000000 */
[----:B------:R-:W-:-:S07]  /*1640*/  LOP3.LUT R8, R8, R3, RZ, 0x3c, !PT ;  /* 0x0000000308087212 */ /* 0x000fce00078e3cff */
.L_x_18:
[----:B------:R-:W-:Y:S01]  /*1650*/  UMOV UR4, 0x400 ;  /* 0x0000040000047882 */ /* 0x000fe20000000000 */
[----:B------:R-:W-:Y:S01]  /*1660*/  SHF.L.U32 R2, R15, 0x1f, RZ ;  /* 0x0000001f0f027819 */ /* 0x000fe200000006ff */
[----:B-1----:R-:W-:Y:S01]  /*1670*/  ULEA UR4, UR37, UR4, 0x18 ;  /* 0x0000000425047291 */ /* 0x002fe2000f8ec0ff */
[----:B------:R-:W-:Y:S01]  /*1680*/  R2UR UR35, R21 ;  /* 0x00000000152372ca */ /* 0x000fe200000e0000 */
[----:B------:R-:W-:Y:S01]  /*1690*/  UISETP.GE.U32.AND UP0, UPT, UR13, 0xff, UPT ;  /* 0x000000ff0d00788c */ /* 0x000fe2000bf06070 */
[----:B------:R-:W-:Y:S01]  /*16a0*/  R2UR UR19, R20 ;  /* 0x00000000141372ca */ /* 0x000fe200000e0000 */
[----:B------:R-:W-:Y:S01]  /*16b0*/  ULEA UR8, UR6, UR4, 0x3 ;  /* 0x0000000406087291 */ /* 0x000fe2000f8e18ff */
[----:B------:R-:W-:-:S08]  /*16c0*/  UMOV UR29, URZ ;  /* 0x000000ff001d7c82 */ /* 0x000fd00008000000 */
[----:B------:R1:W2:Y:S01]  /*16d0*/  SYNCS.PHASECHK.TRANS64.TRYWAIT P0, [UR8+0x20], R2 ;  /* 0x00002002ff0075a7 */ /* 0x0002a20008001108 */
[----:B------:R-:W-:Y:S02]  /*16e0*/  USHF.L.U32 UR35, UR35, 0x6, URZ ;  /* 0x0000000623237899 */ /* 0x000fe400080006ff */
[----:B------:R-:W-:Y:S01]  /*16f0*/  USHF.L.U32 UR19, UR19, 0x7, URZ ;  /* 0x0000000713137899 */ /* 0x000fe200080006ff */
[----:B------:R-:W-:Y:S11]  /*1700*/  BRA.U !UP0, `(.L_x_20) ;  /* 0x0000000108d87547 */ /* 0x000ff6000b800000 */
[----:B------:R-:W-:Y:S01]  /*1710*/  UMOV UR21, URZ ;  /* 0x000000ff00157c82 */ /* 0x000fe20008000000 */
[----:B------:R-:W-:-:S05]  /*1720*/  UMOV UR42, UR6 ;  /* 0x00000006002a7c82 */ /* 0x000fca0008000000 */
.L_x_25:
[----:B-1----:R-:W-:Y:S01]  /*1730*/  ULEA UR33, UR42, UR4, 0x3 ;  /* 0x000000042a217291 */ /* 0x002fe2000f8e18ff */
[----:B--2---:R-:W-:Y:S01]  /*1740*/  @!P5 MOV R3, 0xc000 ;  /* 0x0000c0000003d802 */ /* 0x004fe20000000f00 */
[----:B--2---:R-:W-:Y:S10]  /*1750*/  @P0 BRA `(.L_x_21) ;  /* 0x00000000000c0947 */ /* 0x004ff40003800000 */
[----:B------:R-:W-:-:S04]  /*1760*/  SHF.L.U32 R5, R15, 0x1f, RZ ;  /* 0x0000001f0f057819 */ /* 0x000fc800000006ff */
[----:B------:R-:W2:Y:S02]  /*1770*/  SYNCS.PHASECHK.TRANS64.TRYWAIT P0, [UR33+0x20], R5 ;  /* 0x00002005ff0075a7 */ /* 0x000ea40008001121 */
[----:B--2---:R-:W-:Y:S05]  /*1780*/  @!P0 BRA `(.L_x_22) ;  /* 0x0000006800908947 */ /* 0x004fea0003800000 */
.L_x_21:
[----:B------:R2:W-:Y:S01]  /*1790*/  @!P5 SYNCS.ARRIVE.TRANS64 RZ, [UR33], R3 ;  /* 0x00000003ffffd9a7 */ /* 0x0005e20008000021 */
[----:B------:R-:W-:Y:S04]  /*17a0*/  BSSY.RECONVERGENT B0, `(.L_x_23) ;  /* 0x0000003000007945 */ /* 0x000fe80003800200 */
[----:B------:R-:W-:Y:S05]  /*17b0*/  @P4 BRA `(.L_x_24) ;  /* 0x0000000000044947 */ /* 0x000fea0003800000 */
[----:B------:R-:W-:Y:S05]  /*17c0*/  BPT.TRAP 0x1 ;  /* 0x000000040000795c */ /* 0x000fea0000300000 */
.L_x_24:
[----:B------:R-:W-:Y:S05]  /*17d0*/  BSYNC.RECONVERGENT B0 ;  /* 0x0000000000007941 */ /* 0x000fea0003800200 */
.L_x_23:
[----:B------:R-:W-:Y:S02]  /*17e0*/  UIADD3 UR6, UPT, UPT, UR42, 0x1, URZ ;  /* 0x000000012a067890 */ /* 0x000fe4000fffe0ff */
[----:B------:R-:W-:Y:S02]  /*17f0*/  ULEA UR24, UR42, UR4, 0xe ;  /* 0x000000042a187291 */ /* 0x000fe4000f8e70ff */
[----:B------:R-:W-:Y:S02]  /*1800*/  UISETP.NE.AND UP0, UPT, UR6, 0x4, UPT ;  /* 0x000000040600788c */ /* 0x000fe4000bf05270 */
[----:B------:R-:W-:Y:S02]  /*1810*/  UIADD3 UR40, UP1, UPT, UR22, 0x80, URZ ;  /* 0x0000008016287890 */ /* 0x000fe4000ff3e0ff */
[----:B------:R-:W-:Y:S02]  /*1820*/  USEL UR9, URZ, 0x1, UP0 ;  /* 0x00000001ff097887 */ /* 0x000fe40008000000 */
[----:B------:R-:W-:-:S02]  /*1830*/  USEL UR6, UR6, URZ, UP0 ;  /* 0x000000ff06067287 */ /* 0x000fc40008000000 */
[----:B------:R-:W-:Y:S02]  /*1840*/  USHF.L.U32 UR34, UR21, 0x7, URZ ;  /* 0x0000000715227899 */ /* 0x000fe400080006ff */
[----:B------:R-:W-:Y:S01]  /*1850*/  ULEA UR8, UR6, UR4, 0x3 ;  /* 0x0000000406087291 */ /* 0x000fe2000f8e18ff */
[----:B------:R-:W-:Y:S01]  /*1860*/  LOP3.LUT R15, R15, UR9, RZ, 0x3c, !PT ;  /* 0x000000090f0f7c12 */ /* 0x000fe2000f8e3cff */
[----:B------:R-:W-:Y:S02]  /*1870*/  UIADD3 UR38, UP0, UPT, UR22, 0x180, URZ ;  /* 0x0000018016267890 */ /* 0x000fe4000ff1e0ff */
[----:B------:R-:W-:Y:S01]  /*1880*/  UIADD3.X UR41, UPT, UPT, URZ, UR23, URZ, UP1, !UPT ;  /* 0x00000017ff297290 */ /* 0x000fe20008ffe4ff */
[----:B-1----:R-:W-:Y:S01]  /*1890*/  SHF.L.U32 R2, R15, 0x1f, RZ ;  /* 0x0000001f0f027819 */ /* 0x002fe200000006ff */
[----:B------:R-:W-:Y:S02]  /*18a0*/  UIADD3 UR32, UPT, UPT, UR24, 0x4400, URZ ;  /* 0x0000440018207890 */ /* 0x000fe4000fffe0ff */
[----:B------:R-:W-:Y:S01]  /*18b0*/  UIADD3 UR26, UPT, UPT, UR34, 0x40, URZ ;  /* 0x00000040221a7890 */ /* 0x000fe2000fffe0ff */
[----:B------:R1:W1:Y:S01]  /*18c0*/  SYNCS.PHASECHK.TRANS64.TRYWAIT P0, [UR8+0x20], R2 ;  /* 0x00002002ff0075a7 */ /* 0x0002620008001108 */
[----:B------:R-:W-:-:S02]  /*18d0*/  ULEA UR8, UR42, UR4, 0xf ;  /* 0x000000042a087291 */ /* 0x000fc4000f8e78ff */
[----:B------:R-:W-:Y:S02]  /*18e0*/  UIADD3 UR24, UPT, UPT, UR24, 0x6400, URZ ;  /* 0x0000640018187890 */ /* 0x000fe4000fffe0ff */
[----:B------:R-:W-:Y:S02]  /*18f0*/  UIADD3.X UR39, UPT, UPT, URZ, UR23, URZ, UP0, !UPT ;  /* 0x00000017ff277290 */ /* 0x000fe400087fe4ff */
[----:B------:R-:W-:Y:S02]  /*1900*/  UIADD3 UR16, UPT, UPT, UR8, 0x14400, URZ ;  /* 0x0001440008107890 */ /* 0x000fe4000fffe0ff */
[----:B------:R-:W-:Y:S01]  /*1910*/  UIADD3 UR8, UPT, UPT, UR8, 0x18400, URZ ;  /* 0x0001840008087890 */ /* 0x000fe2000fffe0ff */
[----:B------:R-:W-:Y:S01]  /*1920*/  UMOV UR30, 0x0 ;  /* 0x00000000001e7882 */ /* 0x000fe20000000000 */
[----:B------:R-:W-:Y:S01]  /*1930*/  UMOV UR31, 0x10000000 ;  /* 0x10000000001f7882 */ /* 0x000fe20000000000 */
[----:B------:R-:W-:Y:S01]  /*1940*/  UMOV UR25, UR33 ;  /* 0x0000002100197c82 */ /* 0x000fe20008000000 */
[----:B------:R-:W-:Y:S01]  /*1950*/  UMOV UR27, UR35 ;  /* 0x00000023001b7c82 */ /* 0x000fe20008000000 */
[----:B------:R-:W-:Y:S01]  /*1960*/  UMOV UR28, UR36 ;  /* 0x00000024001c7c82 */ /* 0x000fe20008000000 */
[----:B------:R-:W-:Y:S01]  /*1970*/  UMOV UR17, UR33 ;  /* 0x0000002100117c82 */ /* 0x000fe20008000000 */
[----:B------:R-:W-:Y:S01]  /*1980*/  UMOV UR20, UR36 ;  /* 0x0000002400147c82 */ /* 0x000fe20008000000 */
[----:B------:R-:W-:Y:S01]  /*1990*/  UMOV UR18, UR34 ;  /* 0x0000002200127c82 */ /* 0x000fe20008000000 */
[----:B------:R1:W-:Y:S01]  /*19a0*/  UTMALDG.3D [UR32], [UR40], desc[UR30] ;  /* 0x00001e20280075b4 */ /* 0x0003e20008011000 */
[----:B------:R-:W-:Y:S01]  /*19b0*/  UMOV UR11, UR19 ;  /* 0x00000013000b7c82 */ /* 0x000fe20008000000 */
[----:B------:R-:W-:Y:S01]  /*19c0*/  UMOV UR12, UR36 ;  /* 0x00000024000c7c82 */ /* 0x000fe20008000000 */
[----:B------:R-:W-:Y:S01]  /*19d0*/  UMOV UR9, UR33 ;  /* 0x0000002100097c82 */ /* 0x000fe20008000000 */
[----:B------:R-:W-:Y:S01]  /*19e0*/  UMOV UR10, UR26 ;  /* 0x0000001a000a7c82 */ /* 0x000fe20008000000 */
[----:B------:R-:W-:Y:S01]  /*19f0*/  UIADD3 UR21, UPT, UPT, UR21, 0x1, URZ ;  /* 0x0000000115157890 */ /* 0x000fe2000fffe0ff */
[----:B------:R-:W-:Y:S01]  /*1a00*/  UMOV UR29, UR5 ;  /* 0x00000005001d7c82 */ /* 0x000fe20008000000 */
[----:B------:R1:W-:Y:S02]  /*1a10*/  UTMALDG.3D [UR24], [UR40], desc[UR30] ;  /* 0x00001e18280075b4 */ /* 0x0003e40008011000 */
[----:B------:R-:W-:Y:S01]  /*1a20*/  UISETP.NE.AND UP0, UPT, UR21, UR5, UPT ;  /* 0x000000051500728c */ /* 0x000fe2000bf05270 */
[----:B------:R-:W-:Y:S01]  /*1a30*/  UMOV UR42, UR6 ;  /* 0x00000006002a7c82 */ /* 0x000fe20008000000 */
[----:B------:R1:W-:Y:S01]  /*1a40*/  UTMALDG.3D [UR16], [UR38], desc[UR30] ;  /* 0x00001e10260075b4 */ /* 0x0003e20008011000 */
[----:B------:R1:W-:Y:S06]  /*1a50*/  UTMALDG.3D [UR8], [UR38], desc[UR30] ;  /* 0x00001e08260075b4 */ /* 0x0003ec0008011000 */
[----:B------:R-:W-:Y:S05]  /*1a60*/  BRA.U UP0, `(.L_x_25) ;  /* 0xfffffffd00307547 */ /* 0x000fea000b83ffff */
.L_x_20:
[----:B-1----:R-:W-:Y:S01]  /*1a70*/  ULEA UR8, UR6, UR4, 0x3 ;  /* 0x0000000406087291 */ /* 0x002fe2000f8e18ff */
[----:B------:R-:W-:Y:S01]  /*1a80*/  SHF.L.U32 R2, R15, 0x1f, RZ ;  /* 0x0000001f0f027819 */ /* 0x000fe200000006ff */
[----:B------:R-:W-:Y:S01]  /*1a90*/  @!P1 SYNCS.ARRIVE.TRANS64.A1T0 RZ, [UR4+0x88], RZ ;  /* 0x000088ffffff99a7 */ /* 0x000fe20008100004 */
[----:B------:R-:W-:-:S06]  /*1aa0*/  UISETP.GT.AND UP0, UPT, UR15, UR14, UPT ;  /* 0x0000000e0f00728c */ /* 0x000fcc000bf04270 */
[----:B--2---:R1:W2:Y:S03]  /*1ab0*/  SYNCS.PHASECHK.TRANS64.TRYWAIT P0, [UR8+0x20], R2 ;  /* 0x00002002ff0075a7 */ /* 0x0042a60008001108 */
[----:B------:R-:W-:Y:S05]  /*1ac0*/  BRA.U !UP0, `(.L_x_26) ;  /* 0x0000000108d47547 */ /* 0x000fea000b800000 */
[----:B------:R-:W-:Y:S01]  /*1ad0*/  UIADD3 UR21, UPT, UPT, UR7, UR29, URZ ;  /* 0x0000001d07157290 */ /* 0x000fe2000fffe0ff */
[----:B------:R-:W-:-:S11]  /*1ae0*/  UMOV UR42, UR6 ;  /* 0x00000006002a7c82 */ /* 0x000fd60008000000 */
.L_x_31:
[----:B-1----:R-:W-:Y:S01]  /*1af0*/  ULEA UR33, UR42, UR4, 0x3 ;  /* 0x000000042a217291 */ /* 0x002fe2000f8e18ff */
[----:B--2---:R-:W-:Y:S01]  /*1b00*/  @!P5 MOV R3, 0xc000 ;  /* 0x0000c0000003d802 */ /* 0x004fe20000000f00 */
[----:B--2---:R-:W-:Y:S10]  /*1b10*/  @P0 BRA `(.L_x_27) ;  /* 0x00000000000c0947 */ /* 0x004ff40003800000 */
[----:B------:R-:W-:-:S04]  /*1b20*/  SHF.L.U32 R5, R15, 0x1f, RZ ;  /* 0x0000001f0f057819 */ /* 0x000fc800000006ff */
[----:B------:R-:W2:Y:S02]  /*1b30*/  SYNCS.PHASECHK.TRANS64.TRYWAIT P0, [UR33+0x20], R5 ;  /* 0x00002005ff0075a7 */ /* 0x000ea40008001121 */
[----:B--2---:R-:W-:Y:S05]  /*1b40*/  @!P0 BRA `(.L_x_28) ;  /* 0x0000006400b88947 */ /* 0x004fea0003800000 */
.L_x_27:
[----:B------:R2:W-:Y:S01]  /*1b50*/  @!P5 SYNCS.ARRIVE.TRANS64 RZ, [UR33], R3 ;  /* 0x00000003ffffd9a7 */ /* 0x0005e20008000021 */
[----:B------:R-:W-:Y:S04]  /*1b60*/  BSSY.RECONVERGENT B0, `(.L_x_29) ;  /* 0x0000003000007945 */ /* 0x000fe80003800200 */
[----:B------:R-:W-:Y:S05]  /*1b70*/  @P4 BRA `(.L_x_30) ;  /* 0x0000000000044947 */ /* 0x000fea0003800000 */
[----:B------:R-:W-:Y:S05]  /*1b80*/  BPT.TRAP 0x1 ;  /* 0x000000040000795c */ /* 0x000fea0000300000 */
.L_x_30:
[----:B------:R-:W-:Y:S05]  /*1b90*/  BSYNC.RECONVERGENT B0 ;  /* 0x0000000000007941 */ /* 0x000fea0003800200 */
.L_x_29:
        /* <DEDUP_REMOVED lines=32> */
[----:B------:R-:W-:Y:S01]  /*1da0*/  UMOV UR10, UR26 ;  /* 0x0000001a000a7c82 */ /* 0x000fe20008000000 */
[----:B------:R-:W-:Y:S01]  /*1db0*/  UIADD3 UR29, UPT, UPT, UR29, 0x1, URZ ;  /* 0x000000011d1d7890 */ /* 0x000fe2000fffe0ff */
[----:B------:R1:W-:Y:S01]  /*1dc0*/  UTMALDG.3D [UR24], [UR40], desc[UR30] ;  /* 0x00001e18280075b4 */ /* 0x0003e20008011000 */
[----:B------:R-:W-:-:S02]  /*1dd0*/  UMOV UR42, UR6 ;  /* 0x00000006002a7c82 */ /* 0x000fc40008000000 */
[----:B------:R-:W-:Y:S01]  /*1de0*/  UISETP.NE.AND UP0, UPT, UR29, UR21, UPT ;  /* 0x000000151d00728c */ /* 0x000fe2000bf05270 */
[----:B------:R1:W-:Y:S01]  /*1df0*/  UTMALDG.3D [UR16], [UR38], desc[UR30] ;  /* 0x00001e10260075b4 */ /* 0x0003e20008011000 */
[----:B------:R1:W-:Y:S07]  /*1e00*/  UTMALDG.3D [UR8], [UR38], desc[UR30] ;  /* 0x00001e08260075b4 */ /* 0x0003ee0008011000 */
[----:B------:R-:W-:Y:S05]  /*1e10*/  BRA.U UP0, `(.L_x_31) ;  /* 0xfffffffd00347547 */ /* 0x000fea000b83ffff */
.L_x_26:
[----:B-1----:R-:W-:Y:S01]  /*1e20*/  LEA R2, R14, UR4, 0x3 ;  /* 0x000000040e027c11 */ /* 0x002fe2000f8e18ff */
[----:B------:R-:W-:Y:S01]  /*1e30*/  NOP ;  /* 0x0000000000007918 */ /* 0x000fe20000000000 */
[----:B--2---:R-:W-:Y:S02]  /*1e40*/  SHF.L.U32 R3, R12, 0x1f, RZ ;  /* 0x0000001f0c037819 */ /* 0x004fe400000006ff */
[----:B------:R-:W-:Y:S02]  /*1e50*/  LEA R4, R14, UR4, 0x4 ;  /* 0x000000040e047c11 */ /* 0x000fe4000f8e20ff */
[----:B------:R-:W1:Y:S02]  /*1e60*/  SYNCS.PHASECHK.TRANS64.TRYWAIT P0, [R2+URZ+0x90], R3 ;  /* 0x00009003020075a7 */ /* 0x000e6400080011ff */
[----:B-1----:R-:W-:Y:S05]  /*1e70*/  @!P0 BRA `(.L_x_32) ;  /* 0x0000006400048947 */ /* 0x002fea0003800000 */
.L_x_134:
[----:B------:R-:W2:Y:S01]  /*1e80*/  LDS.128 R4, [R4+0x120] ;  /* 0x0001200004047984 */ /* 0x000ea20000000c00 */
[----:B---3--:R-:W-:Y:S01]  /*1e90*/  ISETP.GE.AND P0, PT, R26, 0x1, PT ;  /* 0x000000011a00780c */ /* 0x008fe20003f06270 */
[----:B-1----:R-:W-:Y:S01]  /*1ea0*/  VIADD R2, R2, 0xa0 ;  /* 0x000000a002027836 */ /* 0x002fe20000000000 */
[----:B------:R-:W-:Y:S01]  /*1eb0*/  @!PT LDS RZ, [RZ] ;  /* 0x00000000fffff984 */ /* 0x000fe20000000800 */
[----:B------:R-:W-:Y:S01]  /*1ec0*/  @!PT LDS RZ, [RZ] ;  /* 0x00000000fffff984 */ /* 0x000fe20000000800 */
[----:B------:R-:W-:Y:S01]  /*1ed0*/  @!PT LDS RZ, [RZ] ;  /* 0x00000000fffff984 */ /* 0x000fe20000000800 */
[----:B------:R-:W-:Y:S01]  /*1ee0*/  @!PT LDS RZ, [RZ] ;  /* 0x00000000fffff984 */ /* 0x000fe20000000800 */
[----:B------:R1:W-:Y:S06]  /*1ef0*/  MEMBAR.ALL.CTA ;  /* 0x0000000000007992 */ /* 0x0003ec0000008000 */
[----:B-1----:R-:W1:Y:S01]  /*1f00*/  FENCE.VIEW.ASYNC.S ;  /* 0x00000000000073c6 */ /* 0x002e620000000000 */
[----:B------:R-:W-:-:S04]  /*1f10*/  PRMT R2, RZ, 0x654, R2 ;  /* 0x00000654ff027816 */ /* 0x000fc80000000002 */
[----:B-1----:R1:W-:Y:S01]  /*1f20*/  SYNCS.ARRIVE.TRANS64.RED.A1T0 RZ, [R2+URZ], RZ ;  /* 0x000000ff02ff79a7 */ /* 0x0023e200081004ff */
[----:B--2---:R-:W-:-:S13]  /*1f30*/  LOP3.LUT P2, RZ, R6, 0x1, RZ, 0xc0, !PT ;  /* 0x0000000106ff7812 */ /* 0x004fda000784c0ff */
[----:B------:R-:W-:Y:S01]  /*1f40*/  @P2 SHF.R.U32.HI R3, RZ, 0x10, R5 ;  /* 0x00000010ff032819 */ /* 0x000fe20000011605 */
[----:B------:R-:W-:Y:S01]  /*1f50*/  VOTEU.ANY UP0, P2 ;  /* 0x0000000000ff7886 */ /* 0x000fe20001000100 */
[----:B------:R-:W-:Y:S02]  /*1f60*/  @P2 MOV R13, R4 ;  /* 0x00000004000d2202 */ /* 0x000fe40000000f00 */
[----:B------:R-:W-:Y:S02]  /*1f70*/  @P2 R2UR.BROADCAST UR8, R3 ;  /* 0x00000000030822ca */ /* 0x000fe400008e0000 */
[----:B------:R-:W-:-:S11]  /*1f80*/  @P2 LOP3.LUT R11, R5, 0xffff, RZ, 0xc0, !PT ;  /* 0x0000ffff050b2812 */ /* 0x000fd600078ec0ff */
[----:B------:R-:W-:Y:S01]  /*1f90*/  @UP0 UMOV UR36, UR8 ;  /* 0x0000000800240c82 */ /* 0x000fe20008000000 */
[----:B-1----:R-:W-:Y:S05]  /*1fa0*/  @!P0 BRA `(.L_x_33) ;  /* 0x0000000000b88947 */ /* 0x002fea0003800000 */
[----:B------:R-:W4:Y:S01]  /*1fb0*/  LDC.64 R4, c[0x0][0xb18] ;  /* 0x0002c600ff047b82 */ /* 0x000f220000000a00 */
[----:B------:R-:W-:-:S07]  /*1fc0*/  ISETP.NE.AND P3, PT, R26, 0x1, PT ;  /* 0x000000011a00780c */ /* 0x000fce0003f65270 */
[----:B------:R-:W1:Y:S08]  /*1fd0*/  LDC.64 R6, c[0x0][0xb10] ;  /* 0x0002c400ff067b82 */ /* 0x000e700000000a00 */
[----:B------:R-:W2:Y:S08]  /*1fe0*/  LDC R16, c[0x0][0xb20] ;  /* 0x0002c800ff107b82 */ /* 0x000eb00000000800 */
[----:B------:R-:W3:Y:S01]  /*1ff0*/  LDC R18, c[0x0][0xb0c] ;  /* 0x0002c300ff127b82 */ /* 0x000ee20000000800 */
[----:B----4-:R-:W-:Y:S01]  /*2000*/  IMAD.HI.U32 R17, R0, R5, RZ ;  /* 0x0000000500117227 */ /* 0x010fe200078e00ff */
[----:B------:R-:W-:-:S03]  /*2010*/  ISETP.NE.AND P0, PT, R4, 0x1, PT ;  /* 0x000000010400780c */ /* 0x000fc60003f05270 */
[----:B------:R-:W-:-:S03]  /*2020*/  IMAD.HI.U32 R5, R11, R5, RZ ;  /* 0x000000050b057227 */ /* 0x000fc600078e00ff */
[----:B------:R-:W4:Y:S01]  /*2030*/  LDC.64 R2, c[0x0][0xb28] ;  /* 0x0002ca00ff027b82 */ /* 0x000f220000000a00 */
[----:B-1----:R-:W-:-:S04]  /*2040*/  IMAD.HI.U32 R20, R9, R6, RZ ;  /* 0x0000000609147227 */ /* 0x002fc800078e00ff */
[----:B------:R-:W-:Y:S01]  /*2050*/  IMAD.HI.U32 R22, R13, R6, RZ ;  /* 0x000000060d167227 */ /* 0x000fe200078e00ff */
[----:B------:R-:W-:Y:S02]  /*2060*/  SHF.R.U32.HI R20, RZ, R7, R20 ;  /* 0x00000007ff147219 */ /* 0x000fe40000011614 */
[-C--:B--2---:R-:W-:Y:S02]  /*2070*/  SHF.R.U32.HI R17, RZ, R16.reuse, R17 ;  /* 0x00000010ff117219 */ /* 0x084fe40000011611 */
[----:B------:R-:W-:Y:S02]  /*2080*/  SHF.R.U32.HI R16, RZ, R16, R5 ;  /* 0x00000010ff107219 */ /* 0x000fe40000011605 */
[----:B------:R-:W-:Y:S02]  /*2090*/  SEL R17, R0, R17, !P0 ;  /* 0x0000001100117207 */ /* 0x000fe40004000000 */
[----:B------:R-:W-:Y:S02]  /*20a0*/  SHF.R.U32.HI R22, RZ, R7, R22 ;  /* 0x00000007ff167219 */ /* 0x000fe40000011616 */
[----:B---3--:R-:W-:-:S02]  /*20b0*/  ISETP.NE.AND P1, PT, R18, 0x1, PT ;  /* 0x000000011200780c */ /* 0x008fc40003f25270 */
[----:B------:R-:W-:Y:S02]  /*20c0*/  SEL R5, R11, R16, !P0 ;  /* 0x000000100b057207 */ /* 0x000fe40004000000 */
[----:B------:R-:W-:Y:S02]  /*20d0*/  SEL R19, R9, R20, !P1 ;  /* 0x0000001409137207 */ /* 0x000fe40004800000 */
[----:B------:R-:W-:Y:S01]  /*20e0*/  SEL R7, R13, R22, !P1 ;  /* 0x000000160d077207 */ /* 0x000fe20004800000 */
[----:B----4-:R-:W-:-:S04]  /*20f0*/  IMAD.HI.U32 R20, R17, R2, RZ ;  /* 0x0000000211147227 */ /* 0x010fc800078e00ff */
[----:B------:R-:W-:Y:S01]  /*2100*/  IMAD.HI.U32 R6, R19, R2, RZ ;  /* 0x0000000213067227 */ /* 0x000fe200078e00ff */
[----:B------:R-:W-:-:S04]  /*2110*/  @P3 SHF.R.U32.HI R17, RZ, R3, R20 ;  /* 0x00000003ff113219 */ /* 0x000fc80000011614 */
        /* <DEDUP_REMOVED lines=8> */
[----:B------:R-:W-:-:S04]  /*21a0*/  @!P0 IMAD.HI.U32 R16, R7, R2, RZ ;  /* 0x0000000207108227 */ /* 0x000fc800078e00ff */
[----:B------:R-:W-:Y:S01]  /*21b0*/  IMAD.MOV R2, RZ, RZ, -R6 ;  /* 0x000000ffff027224 */ /* 0x000fe200078e0a06 */
[----:B------:R-:W-:-:S03]  /*21c0*/  @!P0 SHF.R.U32.HI R16, RZ, R3, R16 ;  /* 0x00000003ff108219 */ /* 0x000fc60000011610 */
[----:B------:R-:W-:Y:S01]  /*21d0*/  IMAD R2, R26, R2, R5 ;  /* 0x000000021a027224 */ /* 0x000fe200078e0205 */
[----:B------:R-:W-:Y:S02]  /*21e0*/  @!P0 SEL R3, R7, R16, !P3 ;  /* 0x0000001007038207 */ /* 0x000fe40005800000 */
[----:B------:R-:W-:-:S03]  /*21f0*/  IADD3 R16, PT, PT, -R5, RZ, RZ ;  /* 0x000000ff05107210 */ /* 0x000fc60007ffe1ff */
[--C-:B------:R-:W-:Y:S02]  /*2200*/  @!P0 IMAD.IADD R6, R6, 0x1, -R3.reuse ;  /* 0x0000000106068824 */ /* 0x100fe400078e0a03 */
[----:B------:R-:W-:Y:S01]  /*2210*/  @!P0 IMAD R3, R2, R19, R3 ;  /* 0x0000001302038224 */ /* 0x000fe200078e0203 */
[----:B------:R-:W-:Y:S01]  /*2220*/  IADD3 R2, PT, PT, -R7, RZ, RZ ;  /* 0x000000ff07027210 */ /* 0x000fe20007ffe1ff */
[----:B------:R-:W-:Y:S02]  /*2230*/  @!P0 IMAD R5, R26, R6, R7 ;  /* 0x000000061a058224 */ /* 0x000fe400078e0207 */
[----:B------:R-:W-:Y:S02]  /*2240*/  IMAD R11, R4, R16, R11 ;  /* 0x00000010040b7224 */ /* 0x000fe400078e020b */
[----:B------:R-:W-:Y:S02]  /*2250*/  @!P0 IMAD.MOV.U32 R7, RZ, RZ, R3 ;  /* 0x000000ffff078224 */ /* 0x000fe400078e0003 */
[----:B------:R-:W-:-:S02]  /*2260*/  IMAD R2, R18, R2, R13 ;  /* 0x0000000212027224 */ /* 0x000fc400078e020d */
[----:B------:R-:W-:Y:S02]  /*2270*/  IMAD R11, R5, R4, R11 ;  /* 0x00000004050b7224 */ /* 0x000fe400078e020b */
[----:B------:R-:W-:Y:S02]  /*2280*/  IMAD R13, R7, R18, R2 ;  /* 0x00000012070d7224 */ /* 0x000fe400078e0202 */
.L_x_33:
[----:B------:R-:W1:Y:S02]  /*2290*/  LDCU UR8, c[0x0][0xb30] ;  /* 0x00016600ff0877ac */ /* 0x000e640008000800 */
[----:B-1----:R-:W-:-:S09]  /*22a0*/  UISETP.NE.AND UP0, UPT, UR8, 0x1, UPT ;  /* 0x000000010800788c */ /* 0x002fd2000bf05270 */
[----:B------:R-:W-:Y:S05]  /*22b0*/  BRA.U UP0, `(.L_x_34) ;  /* 0x0000000100407547 */ /* 0x000fea000b800000 */
[----:B------:R-:W1:Y:S08]  /*22c0*/  LDC.64 R4, c[0x0][0xb10] ;  /* 0x0002c400ff047b82 */ /* 0x000e700000000a00 */
[----:B------:R-:W2:Y:S08]  /*22d0*/  LDC.64 R2, c[0x0][0xb18] ;  /* 0x0002c600ff027b82 */ /* 0x000eb00000000a00 */
[----:B------:R-:W3:Y:S08]  /*22e0*/  LDC R6, c[0x0][0xb20] ;  /* 0x0002c800ff067b82 */ /* 0x000ef00000000800 */
[----:B------:R-:W4:Y:S01]  /*22f0*/  LDC R16, c[0x0][0xb0c] ;  /* 0x0002c300ff107b82 */ /* 0x000f220000000800 */
[----:B-1----:R-:W-:-:S05]  /*2300*/  IMAD.HI.U32 R4, R13, R4, RZ ;  /* 0x000000040d047227 */ /* 0x002fca00078e00ff */
[----:B------:R-:W-:Y:S01]  /*2310*/  SHF.R.U32.HI R4, RZ, R5, R4 ;  /* 0x00000005ff047219 */ /* 0x000fe20000011604 */
[----:B--2---:R-:W-:Y:S01]  /*2320*/  IMAD.HI.U32 R3, R11, R3, RZ ;  /* 0x000000030b037227 */ /* 0x004fe200078e00ff */
[----:B------:R-:W-:-:S04]  /*2330*/  ISETP.NE.AND P0, PT, R2, 0x1, PT ;  /* 0x000000010200780c */ /* 0x000fc80003f05270 */
[----:B---3--:R-:W-:-:S04]  /*2340*/  SHF.R.U32.HI R6, RZ, R6, R3 ;  /* 0x00000006ff067219 */ /* 0x008fc80000011603 */
[----:B------:R-:W-:Y:S02]  /*2350*/  SEL R3, R11, R6, !P0 ;  /* 0x000000060b037207 */ /* 0x000fe40004000000 */
[----:B----4-:R-:W-:-:S04]  /*2360*/  ISETP.NE.AND P1, PT, R16, 0x1, PT ;  /* 0x000000011000780c */ /* 0x010fc80003f25270 */
[----:B------:R-:W-:-:S05]  /*2370*/  SEL R4, R13, R4, !P1 ;  /* 0x000000040d047207 */ /* 0x000fca0004800000 */
[----:B------:R-:W-:Y:S02]  /*2380*/  IMAD.IADD R5, R3, 0x1, -R4 ;  /* 0x0000000103057824 */ /* 0x000fe400078e0a04 */
[----:B------:R-:W-:Y:S02]  /*2390*/  IMAD.IADD R3, R4, 0x1, -R3 ;  /* 0x0000000104037824 */ /* 0x000fe400078e0a03 */
[----:B------:R-:W-:Y:S02]  /*23a0*/  IMAD R13, R5, R16, R13 ;  /* 0x00000010050d7224 */ /* 0x000fe400078e020d */
[----:B------:R-:W-:-:S07]  /*23b0*/  IMAD R11, R3, R2, R11 ;  /* 0x00000002030b7224 */ /* 0x000fce00078e020b */
.L_x_34:
[----:B------:R-:W-:Y:S01]  /*23c0*/  VIADD R14, R14, 0x1 ;  /* 0x000000010e0e7836 */ /* 0x000fe20000000000 */
[----:B------:R-:W-:Y:S01]  /*23d0*/  PLOP3.LUT P1, PT, PT, PT, PT, 0x80, 0x8 ;  /* 0x000000000008781c */ /* 0x000fe20003f2f070 */
[----:B------:R-:W-:Y:S02]  /*23e0*/  IMAD.IADD R21, R13, 0x1, R60 ;  /* 0x000000010d157824 */ /* 0x000fe400078e023c */
[----:B------:R-:W-:Y:S01]  /*23f0*/  IMAD.IADD R20, R11, 0x1, R58 ;  /* 0x000000010b147824 */ /* 0x000fe200078e023a */
[----:B------:R-:W-:-:S04]  /*2400*/  ISETP.NE.AND P0, PT, R14, 0x2, PT ;  /* 0x000000020e00780c */ /* 0x000fc80003f05270 */
[----:B------:R-:W-:Y:S02]  /*2410*/  SEL R3, RZ, 0x1, P0 ;  /* 0x00000001ff037807 */ /* 0x000fe40000000000 */
[----:B------:R-:W-:Y:S02]  /*2420*/  SEL R14, R14, RZ, P0 ;  /* 0x000000ff0e0e7207 */ /* 0x000fe40000000000 */
[----:B------:R-:W-:Y:S01]  /*2430*/  LOP3.LUT R12, R12, R3, RZ, 0x3c, !PT ;  /* 0x000000030c0c7212 */ /* 0x000fe200078e3cff */
[----:B------:R-:W-:Y:S06]  /*2440*/  @P2 BRA `(.L_x_35) ;  /* 0xfffffff000402947 */ /* 0x000fec000383ffff */
[----:B------:R-:W-:Y:S01]  /*2450*/  UIADD3 UR4, UPT, UPT, UR4, 0x20, URZ ;  /* 0x0000002004047890 */ /* 0x000fe2000fffe0ff */
[----:B------:R-:W-:-:S03]  /*2460*/  SHF.L.U32 R3, R15, 0x1f, RZ ;  /* 0x0000001f0f037819 */ /* 0x000fc600000006ff */
[----:B------:R-:W-:-:S09]  /*2470*/  ULEA UR5, UR6, UR4, 0x3 ;  /* 0x0000000406057291 */ /* 0x000fd2000f8e18ff */
[----:B------:R-:W1:Y:S02]  /*2480*/  SYNCS.PHASECHK.TRANS64.TRYWAIT P0, [UR5], R3 ;  /* 0x00000003ff0075a7 */ /* 0x000e640008001105 */
[----:B-1----:R-:W-:Y:S05]  /*2490*/  @!P0 BRA `(.L_x_36) ;  /* 0x0000005c00908947 */ /* 0x002fea0003800000 */
.L_x_136:
[----:B------:R-:W-:-:S04]  /*24a0*/  UIADD3 UR6, UPT, UPT, UR6, 0x1, URZ ;  /* 0x0000000106067890 */ /* 0x000fc8000fffe0ff */
[----:B------:R-:W-:-:S04]  /*24b0*/  UISETP.NE.AND UP0, UPT, UR6, 0x4, UPT ;  /* 0x000000040600788c */ /* 0x000fc8000bf05270 */
[----:B------:R-:W-:Y:S02]  /*24c0*/  USEL UR7, URZ, 0x1, UP0 ;  /* 0x00000001ff077887 */ /* 0x000fe40008000000 */
[----:B------:R-:W-:-:S04]  /*24d0*/  USEL UR6, UR6, URZ, UP0 ;  /* 0x000000ff06067287 */ /* 0x000fc80008000000 */
[----:B------:R-:W-:Y:S01]  /*24e0*/  ULEA UR5, UR6, UR4, 0x3 ;  /* 0x0000000406057291 */ /* 0x000fe2000f8e18ff */
[----:B------:R-:W-:-:S04]  /*24f0*/  LOP3.LUT R2, R15, UR7, RZ, 0x3c, !PT ;  /* 0x000000070f027c12 */ /* 0x000fc8000f8e3cff */
[----:B-1----:R-:W-:-:S04]  /*2500*/  SHF.L.U32 R3, R2, 0x1f, RZ ;  /* 0x0000001f02037819 */ /* 0x002fc800000006ff */
[----:B------:R-:W1:Y:S02]  /*2510*/  SYNCS.PHASECHK.TRANS64.TRYWAIT P0, [UR5], R3 ;  /* 0x00000003ff0075a7 */ /* 0x000e640008001105 */
[----:B-1----:R-:W-:Y:S05]  /*2520*/  @!P0 BRA `(.L_x_37) ;  /* 0x0000005c00848947 */ /* 0x002fea0003800000 */
.L_x_138:
        /* <DEDUP_REMOVED lines=9> */
.L_x_140:
[----:B------:R-:W-:-:S04]  /*25c0*/  UIADD3 UR6, UPT, UPT, UR6, 0x1, URZ ;  /* 0x0000000106067890 */ /* 0x000fc8000fffe0ff */
[----:B------:R-:W-:-:S04]  /*25d0*/  UISETP.NE.AND UP0, UPT, UR6, 0x4, UPT ;  /* 0x000000040600788c */ /* 0x000fc8000bf05270 */
[----:B------:R-:W-:Y:S02]  /*25e0*/  USEL UR5, URZ, 0x1, UP0 ;  /* 0x00000001ff057887 */ /* 0x000fe40008000000 */
[----:B------:R-:W-:-:S04]  /*25f0*/  USEL UR6, UR6, URZ, UP0 ;  /* 0x000000ff06067287 */ /* 0x000fc80008000000 */
[----:B------:R-:W-:Y:S01]  /*2600*/  ULEA UR6, UR6, UR4, 0x3 ;  /* 0x0000000406067291 */ /* 0x000fe2000f8e18ff */
[----:B-1----:R-:W-:-:S04]  /*2610*/  LOP3.LUT R3, R2, UR5, RZ, 0x3c, !PT ;  /* 0x0000000502037c12 */ /* 0x002fc8000f8e3cff */
[----:B------:R-:W-:Y:S01]  /*2620*/  SHF.L.U32 R3, R3, 0x1f, RZ ;  /* 0x0000001f03037819 */ /* 0x000fe200000006ff */
[----:B----4-:R-:W-:-:S07]  /*2630*/  IMAD.U32 R0, RZ, RZ, UR6 ;  /* 0x00000006ff007e24 */ /* 0x010fce000f8e00ff */
.L_x_39:
[----:B-1----:R1:W2:Y:S02]  /*2640*/  SYNCS.PHASECHK.TRANS64.TRYWAIT P0, [R0+URZ], R3 ;  /* 0x00000003000075a7 */ /* 0x0022a400080011ff */
[----:B--2---:R-:W-:Y:S05]  /*2650*/  @!P0 NANOSLEEP.SYNCS 0x989680 ;  /* 0x009896800000895d */ /* 0x004fea0003900000 */
[----:B------:R-:W2:Y:S02]  /*2660*/  @!P0 SYNCS.PHASECHK.TRANS64 P0, [R0+URZ], R3 ;  /* 0x00000003000085a7 */ /* 0x000ea400080010ff */
[----:B--2---:R-:W-:Y:S05]  /*2670*/  @P0 EXIT ;  /* 0x000000000000094d */ /* 0x004fea0003800000 */
[----:B------:R-:W-:Y:S05]  /*2680*/  BRA `(.L_x_39) ;  /* 0xfffffffc00ec7947 */ /* 0x000fea000383ffff */
.L_x_17:
[----:B------:R-:W-:-:S04]  /*2690*/  UISETP.NE.AND UP1, UPT, UR37, URZ, UPT ;  /* 0x000000ff2500728c */ /* 0x000fc8000bf25270 */
[----:B------:R-:W-:-:S09]  /*26a0*/  UISETP.NE.OR UP1, UPT, UR8, 0x1, UP1 ;  /* 0x000000010800788c */ /* 0x000fd20008f25670 */
[----:B------:R-:W-:Y:S05]  /*26b0*/  BRA.U UP1, `(.L_x_40) ;  /* 0x0000000501487547 */ /* 0x000fea000b800000 */
[----:B------:R-:W-:Y:S01]  /*26c0*/  ISETP.NE.AND P2, PT, R2, RZ, PT ;  /* 0x000000ff0200720c */ /* 0x000fe20003f45270 */
[----:B------:R-:W-:Y:S01]  /*26d0*/  IMAD.MOV.U32 R12, RZ, RZ, 0x1 ;  /* 0x00000001ff0c7424 */ /* 0x000fe200078e00ff */
[----:B------:R-:W-:Y:S02]  /*26e0*/  CS2R R10, SRZ ;  /* 0x00000000000a7805 */ /* 0x000fe4000001ff00 */
[----:B------:R-:W-:Y:S01]  /*26f0*/  CS2R R8, SRZ ;  /* 0x0000000000087805 */ /* 0x000fe2000001ff00 */
[----:B------:R-:W-:Y:S01]  /*2700*/  UMOV UR4, 0x400 ;  /* 0x0000040000047882 */ /* 0x000fe20000000000 */
[----:B------:R-:W-:Y:S01]  /*2710*/  UMOV UR6, URZ ;  /* 0x000000ff00067c82 */ /* 0x000fe20008000000 */
[----:B------:R-:W-:-:S12]  /*2720*/  ULEA UR37, UR37, UR4, 0x18 ;  /* 0x0000000425257291 */ /* 0x000fd8000f8ec0ff */
.L_x_44:
[----:B------:R-:W-:Y:S02]  /*2730*/  LEA R0, R8, UR37, 0x3 ;  /* 0x0000002508007c11 */ /* 0x000fe4000f8e18ff */
[----:B------:R-:W-:-:S03]  /*2740*/  SHF.L.U32 R5, R9, 0x1f, RZ ;  /* 0x0000001f09057819 */ /* 0x000fc600000006ff */
[----:B------:R-:W-:Y:S01]  /*2750*/  VIADD R4, R0, 0x100 ;  /* 0x0000010000047836 */ /* 0x000fe20000000000 */
[----:B------:R-:W1:Y:S02]  /*2760*/  SYNCS.PHASECHK.TRANS64.TRYWAIT P0, [R0+URZ+0xf0], R5 ;  /* 0x0000f005000075a7 */ /* 0x000e6400080011ff */
[----:B-1----:R-:W-:Y:S05]  /*2770*/  @!P0 BRA `(.L_x_41) ;  /* 0x0000005c00208947 */ /* 0x002fea0003800000 */
.L_x_141:
[----:B------:R-:W-:Y:S01]  /*2780*/  ULEA UR5, UR6, UR37, 0x3 ;  /* 0x0000002506057291 */ /* 0x000fe2000f8e18ff */
[----:B------:R-:W-:Y:S02]  /*2790*/  PRMT R4, RZ, 0x654, R4 ;  /* 0x00000654ff047816 */ /* 0x000fe40000000004 */
[----:B-1----:R-:W-:Y:S01]  /*27a0*/  SHF.L.U32 R5, R12, 0x1f, RZ ;  /* 0x0000001f0c057819 */ /* 0x002fe200000006ff */
[----:B------:R-:W-:Y:S01]  /*27b0*/  UIADD3 UR4, UPT, UPT, UR5, 0x90, URZ ;  /* 0x0000009005047890 */ /* 0x000fe2000fffe0ff */
[----:B------:R1:W-:Y:S05]  /*27c0*/  SYNCS.ARRIVE.TRANS64.RED.A1T0 RZ, [R4+URZ], RZ ;  /* 0x000000ff04ff79a7 */ /* 0x0003ea00081004ff */
[----:B------:R-:W-:Y:S01]  /*27d0*/  IMAD.U32 R7, RZ, RZ, UR4 ;  /* 0x00000004ff077e24 */ /* 0x000fe2000f8e00ff */
[----:B------:R-:W2:Y:S04]  /*27e0*/  SYNCS.PHASECHK.TRANS64.TRYWAIT P0, [UR5+0xa0], R5 ;  /* 0x0000a005ff0075a7 */ /* 0x000ea80008001105 */
[----:B------:R-:W-:Y:S01]  /*27f0*/  PRMT R6, R2, 0x654, R7 ;  /* 0x0000065402067816 */ /* 0x000fe20000000007 */
[----:B-1----:R-:W-:Y:S01]  /*2800*/  @!P2 IMAD.MOV.U32 R4, RZ, RZ, 0x10 ;  /* 0x00000010ff04a424 */ /* 0x002fe200078e00ff */
[----:B--2---:R-:W-:Y:S06]  /*2810*/  @!P0 BRA `(.L_x_42) ;  /* 0x0000005c000c8947 */ /* 0x004fec0003800000 */
.L_x_143:
[----:B------:R-:W-:Y:S01]  /*2820*/  ULEA UR4, UR6, UR37, 0x4 ;  /* 0x0000002506047291 */ /* 0x000fe2000f8e20ff */
[----:B------:R-:W-:Y:S01]  /*2830*/  SEL R3, R6, R3, !P2 ;  /* 0x0000000306037207 */ /* 0x000fe20005000000 */
[----:B------:R-:W-:Y:S01]  /*2840*/  UIADD3 UR5, UPT, UPT, UR5, 0x90, URZ ;  /* 0x0000009005057890 */ /* 0x000fe2000fffe0ff */
[----:B-1----:R-:W-:Y:S01]  /*2850*/  LEA R0, R11, UR37, 0x3 ;  /* 0x000000250b007c11 */ /* 0x002fe2000f8e18ff */
[----:B------:R-:W-:Y:S01]  /*2860*/  UIADD3 UR4, UPT, UPT, UR4, 0x120, URZ ;  /* 0x0000012004047890 */ /* 0x000fe2000fffe0ff */
[----:B------:R-:W-:Y:S01]  /*2870*/  SHF.L.U32 R5, R10, 0x1f, RZ ;  /* 0x0000001f0a057819 */ /* 0x000fe200000006ff */
[----:B------:R1:W-:Y:S01]  /*2880*/  @!P2 SYNCS.ARRIVE.TRANS64.RED RZ, [R3+URZ], R4 ;  /* 0x0000000403ffa9a7 */ /* 0x0003e200080004ff */
[----:B------:R-:W-:Y:S01]  /*2890*/  UIADD3 UR6, UPT, UPT, UR6, 0x1, URZ ;  /* 0x0000000106067890 */ /* 0x000fe2000fffe0ff */
[----:B------:R-:W-:-:S03]  /*28a0*/  VIADD R8, R8, 0x1 ;  /* 0x0000000108087836 */ /* 0x000fc60000000000 */
[----:B------:R-:W-:Y:S02]  /*28b0*/  UISETP.NE.AND UP0, UPT, UR6, 0x2, UPT ;  /* 0x000000020600788c */ /* 0x000fe4000bf05270 */
[----:B------:R-:W-:Y:S06]  /*28c0*/  UGETNEXTWORKID.BROADCAST [UR4], [UR5] ;  /* 0x00000000040073ca */ /* 0x000fec0008000100 */
[----:B------:R-:W-:Y:S01]  /*28d0*/  USEL UR4, URZ, 0x1, UP0 ;  /* 0x00000001ff047887 */ /* 0x000fe20008000000 */
[----:B------:R-:W-:Y:S01]  /*28e0*/  ISETP.NE.AND P0, PT, R8, 0x2, PT ;  /* 0x000000020800780c */ /* 0x000fe20003f05270 */
[----:B------:R-:W-:Y:S01]  /*28f0*/  USEL UR6, UR6, URZ, UP0 ;  /* 0x000000ff06067287 */ /* 0x000fe20008000000 */
[----:B------:R-:W2:Y:S03]  /*2900*/  SYNCS.PHASECHK.TRANS64.TRYWAIT P1, [R0+URZ+0x90], R5 ;  /* 0x00009005000075a7 */ /* 0x000ea600080211ff */
[----:B------:R-:W-:Y:S01]  /*2910*/  LOP3.LUT R12, R12, UR4, RZ, 0x3c, !PT ;  /* 0x000000040c0c7c12 */ /* 0x000fe2000f8e3cff */
[----:B-12---:R-:W-:Y:S07]  /*2920*/  @!P1 BRA `(.L_x_43) ;  /* 0x0000005800e09947 */ /* 0x006fee0003800000 */
.L_x_144:
[C---:B------:R-:W-:Y:S01]  /*2930*/  LEA R4, R11.reuse, UR37, 0x4 ;  /* 0x000000250b047c11 */ /* 0x040fe2000f8e20ff */
[----:B-1----:R-:W-:Y:S01]  /*2940*/  VIADD R0, R0, 0xa0 ;  /* 0x000000a000007836 */ /* 0x002fe20000000000 */
[----:B------:R-:W-:Y:S01]  /*2950*/  SEL R8, R8, RZ, P0 ;  /* 0x000000ff08087207 */ /* 0x000fe20000000000 */
[----:B------:R-:W-:-:S03]  /*2960*/  VIADD R11, R11, 0x1 ;  /* 0x000000010b0b7836 */ /* 0x000fc60000000000 */
[----:B------:R-:W1:Y:S01]  /*2970*/  LDS.128 R4, [R4+0x120] ;  /* 0x0001200004047984 */ /* 0x000e620000000c00 */
[----:B------:R-:W-:Y:S02]  /*2980*/  PRMT R0, RZ, 0x654, R0 ;  /* 0x00000654ff007816 */ /* 0x000fe40000000000 */
[C---:B------:R-:W-:Y:S01]  /*2990*/  ISETP.NE.AND P1, PT, R11.reuse, 0x2, PT ;  /* 0x000000020b00780c */ /* 0x040fe20003f25270 */
[----:B------:R-:W-:Y:S01]  /*29a0*/  @!PT LDS RZ, [RZ] ;  /* 0x00000000fffff984 */ /* 0x000fe20000000800 */
[----:B------:R-:W-:Y:S01]  /*29b0*/  @!PT LDS RZ, [RZ] ;  /* 0x00000000fffff984 */ /* 0x000fe20000000800 */
[----:B------:R-:W-:Y:S01]  /*29c0*/  @!PT LDS RZ, [RZ] ;  /* 0x00000000fffff984 */ /* 0x000fe20000000800 */
[----:B------:R-:W-:Y:S01]  /*29d0*/  @!PT LDS RZ, [RZ] ;  /* 0x00000000fffff984 */ /* 0x000fe20000000800 */
[----:B------:R2:W-:Y:S06]  /*29e0*/  MEMBAR.ALL.CTA ;  /* 0x0000000000007992 */ /* 0x0005ec0000008000 */
[----:B--2---:R-:W2:Y:S01]  /*29f0*/  FENCE.VIEW.ASYNC.S ;  /* 0x00000000000073c6 */ /* 0x004ea20000000000 */
[----:B------:R-:W-:Y:S01]  /*2a00*/  SEL R11, R11, RZ, P1 ;  /* 0x000000ff0b0b7207 */ /* 0x000fe20000800000 */
[----:B--2---:R2:W-:Y:S01]  /*2a10*/  SYNCS.ARRIVE.TRANS64.RED.A1T0 RZ, [R0+URZ], RZ ;  /* 0x000000ff00ff79a7 */ /* 0x0045e200081004ff */
[----:B-1----:R-:W-:-:S02]  /*2a20*/  LOP3.LUT P3, RZ, R6, 0x1, RZ, 0xc0, !PT ;  /* 0x0000000106ff7812 */ /* 0x002fc4000786c0ff */
[----:B------:R-:W-:-:S04]  /*2a30*/  SEL R5, RZ, 0x1, P1 ;  /* 0x00000001ff057807 */ /* 0x000fc80000800000 */
[----:B------:R-:W-:Y:S02]  /*2a40*/  LOP3.LUT R10, R10, R5, RZ, 0x3c, !PT ;  /* 0x000000050a0a7212 */ /* 0x000fe400078e3cff */
[----:B--2---:R-:W-:-:S04]  /*2a50*/  SEL R0, RZ, 0x1, P0 ;  /* 0x00000001ff007807 */ /* 0x004fc80000000000 */
[----:B------:R-:W-:Y:S01]  /*2a60*/  LOP3.LUT R9, R9, R0, RZ, 0x3c, !PT ;  /* 0x0000000009097212 */ /* 0x000fe200078e3cff */
[----:B------:R-:W-:Y:S06]  /*2a70*/  @P3 BRA `(.L_x_44) ;  /* 0xfffffffc002c3947 */ /* 0x000fec000383ffff */
[----:B------:R-:W-:Y:S01]  /*2a80*/  ULEA UR5, UR6, UR37, 0x3 ;  /* 0x0000002506057291 */ /* 0x000fe2000f8e18ff */
[----:B------:R-:W-:-:S08]  /*2a90*/  SHF.L.U32 R3, R12, 0x1f, RZ ;  /* 0x0000001f0c037819 */ /* 0x000fd000000006ff */
[----:B------:R-:W1:Y:S02]  /*2aa0*/  SYNCS.PHASECHK.TRANS64 P0, [UR5+0xa0], R3 ;  /* 0x0000a003ff0075a7 */ /* 0x000e640008001005 */
[----:B-1----:R-:W-:Y:S05]  /*2ab0*/  @P0 BRA `(.L_x_45) ;  /* 0x0000000000080947 */ /* 0x002fea0003800000 */
[----:B------:R-:W1:Y:S02]  /*2ac0*/  SYNCS.PHASECHK.TRANS64.TRYWAIT P0, [UR5+0xa0], R3 ;  /* 0x0000a003ff0075a7 */ /* 0x000e640008001105 */
[----:B-1----:R-:W-:Y:S05]  /*2ad0*/  @!P0 BRA `(.L_x_46) ;  /* 0x0000005800888947 */ /* 0x002fea0003800000 */
.L_x_45:
[----:B------:R-:W-:-:S04]  /*2ae0*/  UIADD3 UR4, UPT, UPT, UR6, 0x1, URZ ;  /* 0x0000000106047890 */ /* 0x000fc8000fffe0ff */
[----:B------:R-:W-:-:S04]  /*2af0*/  UISETP.NE.AND UP0, UPT, UR4, 0x2, UPT ;  /* 0x000000020400788c */ /* 0x000fc8000bf05270 */
[----:B------:R-:W-:Y:S02]  /*2b00*/  USEL UR7, URZ, 0x1, UP0 ;  /* 0x00000001ff077887 */ /* 0x000fe40008000000 */
[----:B------:R-:W-:-:S04]  /*2b10*/  USEL UR4, UR4, URZ, UP0 ;  /* 0x000000ff04047287 */ /* 0x000fc80008000000 */
[----:B------:R-:W-:Y:S01]  /*2b20*/  ULEA UR4, UR4, UR37, 0x3 ;  /* 0x0000002504047291 */ /* 0x000fe2000f8e18ff */
[----:B-1----:R-:W-:-:S04]  /*2b30*/  LOP3.LUT R3, R12, UR7, RZ, 0x3c, !PT ;  /* 0x000000070c037c12 */ /* 0x002fc8000f8e3cff */
[----:B------:R-:W-:-:S04]  /*2b40*/  SHF.L.U32 R0, R3, 0x1f, RZ ;  /* 0x0000001f03007819 */ /* 0x000fc800000006ff */
[----:B------:R-:W1:Y:S02]  /*2b50*/  SYNCS.PHASECHK.TRANS64 P0, [UR4+0xa0], R0 ;  /* 0x0000a000ff0075a7 */ /* 0x000e640008001004 */
[----:B-1----:R-:W-:Y:S05]  /*2b60*/  @P0 EXIT ;  /* 0x000000000000094d */ /* 0x002fea0003800000 */
[----:B------:R-:W-:Y:S02]  /*2b70*/  SHF.L.U32 R3, R3, 0x1f, RZ ;  /* 0x0000001f03037819 */ /* 0x000fe400000006ff */
[----:B------:R-:W-:-:S07]  /*2b80*/  MOV R0, UR4 ;  /* 0x0000000400007c02 */ /* 0x000fce0008000f00 */
.L_x_47:
[----:B-1----:R1:W2:Y:S02]  /*2b90*/  SYNCS.PHASECHK.TRANS64.TRYWAIT P0, [R0+URZ+0xa0], R3 ;  /* 0x0000a003000075a7 */ /* 0x0022a400080011ff */
[----:B--2---:R-:W-:Y:S05]  /*2ba0*/  @!P0 NANOSLEEP.SYNCS 0x989680 ;  /* 0x009896800000895d */ /* 0x004fea0003900000 */
[----:B------:R-:W2:Y:S02]  /*2bb0*/  @!P0 SYNCS.PHASECHK.TRANS64 P0, [R0+URZ+0xa0], R3 ;  /* 0x0000a003000085a7 */ /* 0x000ea400080010ff */
[----:B--2---:R-:W-:Y:S05]  /*2bc0*/  @P0 EXIT ;  /* 0x000000000000094d */ /* 0x004fea0003800000 */
[----:B------:R-:W-:Y:S05]  /*2bd0*/  BRA `(.L_x_47) ;  /* 0xfffffffc00ec7947 */ /* 0x000fea000383ffff */
.L_x_40:
[----:B------:R-:W-:-:S09]  /*2be0*/  UISETP.NE.AND UP1, UPT, UR8, URZ, UPT ;  /* 0x000000ff0800728c */ /* 0x000fd2000bf25270 */
[----:B------:R-:W-:Y:S05]  /*2bf0*/  BRA.U UP1, `(.L_x_48) ;  /* 0x00000011013c7547 */ /* 0x000fea000b800000 */
[----:B------:R-:W-:Y:S01]  /*2c00*/  UMOV UR4, 0x40 ;  /* 0x0000004000047882 */ /* 0x000fe20000000000 */
[----:B------:R-:W-:Y:S01]  /*2c10*/  NOP ;  /* 0x0000000000007918 */ /* 0x000fe20000000000 */
[----:B------:R-:W-:Y:S01]  /*2c20*/  ULEA UR4, UR37, UR4, 0x18 ;  /* 0x0000000425047291 */ /* 0x000fe2000f8ec0ff */
[----:B------:R-:W-:Y:S02]  /*2c30*/  UMOV UR5, 0x400 ;  /* 0x0000040000057882 */ /* 0x000fe40000000000 */
[----:B------:R-:W-:-:S06]  /*2c40*/  ULEA UR37, UR37, UR5, 0x18 ;  /* 0x0000000525257291 */ /* 0x000fcc000f8ec0ff */
[----:B------:R-:W1:Y:S02]  /*2c50*/  LDS.U8 R0, [UR4+0x1c] ;  /* 0x00001c04ff007984 */ /* 0x000e640008000000 */
[----:B-1----:R-:W-:-:S13]  /*2c60*/  ISETP.NE.AND P0, PT, R0, RZ, PT ;  /* 0x000000ff0000720c */ /* 0x002fda0003f05270 */
[----:B------:R-:W-:Y:S05]  /*2c70*/  @P0 BRA `(.L_x_49) ;  /* 0x0000000000580947 */ /* 0x000fea0003800000 */
[----:B------:R-:W-:-:S13]  /*2c80*/  ELECT P0, URZ, PT ;  /* 0x0000000000ff782f */ /* 0x000fda0003800000 */
[----:B------:R-:W-:Y:S05]  /*2c90*/  @!P0 BRA `(.L_x_50) ;  /* 0x0000000000608947 */ /* 0x000fea0003800000 */
[----:B------:R-:W-:Y:S01]  /*2ca0*/  UMOV UR5, 0x10 ;  /* 0x0000001000057882 */ /* 0x000fe20000000000 */
[----:B------:R-:W-:Y:S01]  /*2cb0*/  HFMA2 R0, -RZ, RZ, 0, 5.9604644775390625e-08 ;  /* 0x00000001ff007431 */ /* 0x000fe200000001ff */
[----:B------:R-:W-:-:S03]  /*2cc0*/  MOV R2, 0xffff ;  /* 0x0000ffff00027802 */ /* 0x000fc60000000f00 */
[----:B------:R-:W-:Y:S04]  /*2cd0*/  DEPBAR.LE SB1, 0x36 ;  /* 0x00009d800000791a */ /* 0x000fe80000000000 */
[----:B------:R-:W1:Y:S02]  /*2ce0*/  UTCATOMSWS.FIND_AND_SET.ALIGN UP0, UR5, UR5 ;  /* 0x00000005000575e3 */ /* 0x000e640008000800 */
[----:B-1----:R-:W-:Y:S01]  /*2cf0*/  MOV R3, UR5 ;  /* 0x0000000500037c02 */ /* 0x002fe20008000f00 */
[----:B------:R-:W-:Y:S06]  /*2d00*/  BRA.U UP0, `(.L_x_51) ;  /* 0x0000000100187547 */ /* 0x000fec000b800000 */
.L_x_52:
[----:B------:R-:W-:Y:S05]  /*2d10*/  NANOSLEEP 0x64 ;  /* 0x000000640000795d */ /* 0x000fea0003800000 */
[----:B------:R-:W-:-:S05]  /*2d20*/  UMOV UR5, 0x10 ;  /* 0x0000001000057882 */ /* 0x000fca0000000000 */
[----:B------:R-:W-:Y:S04]  /*2d30*/  DEPBAR.LE SB1, 0x36 ;  /* 0x00009d800000791a */ /* 0x000fe80000000000 */
[----:B------:R-:W1:Y:S02]  /*2d40*/  UTCATOMSWS.FIND_AND_SET.ALIGN UP0, UR5, UR5 ;  /* 0x00000005000575e3 */ /* 0x000e640008000800 */
[----:B-1----:R-:W-:Y:S01]  /*2d50*/  MOV R3, UR5 ;  /* 0x0000000500037c02 */ /* 0x002fe20008000f00 */
[----:B------:R-:W-:Y:S05]  /*2d60*/  BRA.U !UP0, `(.L_x_52) ;  /* 0xfffffffd08e87547 */ /* 0x000fea000b83ffff */
.L_x_51:
[-C--:B------:R-:W-:Y:S02]  /*2d70*/  SHF.L.U32 R2, R2, R3.reuse, RZ ;  /* 0x0000000302027219 */ /* 0x080fe400000006ff */
[----:B------:R-:W-:Y:S01]  /*2d80*/  SHF.L.U32 R0, R0, R3, RZ ;  /* 0x0000000300007219 */ /* 0x000fe200000006ff */
[----:B------:R-:W-:Y:S02]  /*2d90*/  IMAD.SHL.U32 R3, R3, 0x20, RZ ;  /* 0x0000002003037824 */ /* 0x000fe400078e00ff */
[----:B------:R1:W-:Y:S04]  /*2da0*/  ATOMS.OR RZ, [UR4+0x14], R2 ;  /* 0x00001402ffff798c */ /* 0x0003e8000b000004 */
[----:B------:R1:W-:Y:S04]  /*2db0*/  ATOMS.OR RZ, [UR4+0x18], R0 ;  /* 0x00001800ffff798c */ /* 0x0003e8000b000004 */
[----:B------:R1:W-:Y:S01]  /*2dc0*/  STS [UR37+0x140], R3 ;  /* 0x00014003ff007988 */ /* 0x0003e20008000825 */
[----:B------:R-:W-:Y:S05]  /*2dd0*/  BRA `(.L_x_50) ;  /* 0x0000000000107947 */ /* 0x000fea0003800000 */
.L_x_49:
[----:B------:R-:W-:Y:S02]  /*2de0*/  MOV R0, 0xffffffff ;  /* 0xffffffff00007802 */ /* 0x000fe40000000f00 */
[----:B------:R-:W-:-:S03]  /*2df0*/  MOV R2, 0x2e20 ;  /* 0x00002e2000027802 */ /* 0x000fc60000000f00 */
[----:B------:R1:W-:Y:S04]  /*2e00*/  STS [UR37+0x140], R0 ;  /* 0x00014000ff007988 */ /* 0x0003e80008000825 */
[----:B-1-3-5:R-:W-:Y:S05]  /*2e10*/  CALL.REL.NOINC `($__internal_1_$__cuda_sm10x_tcgen05_guardrail_trap_phase_invalid_during_alloc) ;  /* 0x0000005c00d07944 */ /* 0x02afea0003c00000 */
.L_x_50:
[----:B------:R-:W-:Y:S05]  /*2e20*/  WARPSYNC.ALL ;  /* 0x0000000000007948 */ /* 0x000fea0003800000 */
[----:B------:R-:W2:Y:S01]  /*2e30*/  S2UR UR5, SR_CgaCtaId ;  /* 0x00000000000579c3 */ /* 0x000ea20000008800 */
[----:B------:R-:W-:Y:S01]  /*2e40*/  UMOV UR4, 0x400 ;  /* 0x0000040000047882 */ /* 0x000fe20000000000 */
[----:B------:R-:W-:-:S06]  /*2e50*/  NOP ;  /* 0x0000000000007918 */ /* 0x000fcc0000000000 */
[----:B------:R-:W-:Y:S06]  /*2e60*/  BAR.ARV 0x6, 0xa0 ;  /* 0x0182800000007b1d */ /* 0x000fec0000002000 */
[----:B------:R-:W4:Y:S01]  /*2e70*/  LDCU UR7, c[0x0][0x38c] ;  /* 0x00007180ff0777ac */ /* 0x000f220008000800 */
[----:B------:R-:W-:Y:S01]  /*2e80*/  IMAD.MOV.U32 R11, RZ, RZ, 0x1 ;  /* 0x00000001ff0b7424 */ /* 0x000fe200078e00ff */
[----:B------:R-:W-:Y:S01]  /*2e90*/  CS2R R8, SRZ ;  /* 0x0000000000087805 */ /* 0x000fe2000001ff00 */
[----:B------:R-:W-:Y:S01]  /*2ea0*/  IMAD.MOV.U32 R10, RZ, RZ, RZ ;  /* 0x000000ffff0a7224 */ /* 0x000fe200078e00ff */
[----:B------:R-:W3:Y:S01]  /*2eb0*/  LDCU UR6, c[0x0][0x38c] ;  /* 0x00007180ff0677ac */ /* 0x000ee20008000800 */
[----:B------:R-:W-:Y:S01]  /*2ec0*/  UMOV UR15, URZ ;  /* 0x000000ff000f7c82 */ /* 0x000fe20008000000 */
[----:B------:R-:W-:Y:S01]  /*2ed0*/  UMOV UR14, URZ ;  /* 0x000000ff000e7c82 */ /* 0x000fe20008000000 */
[----:B--2---:R-:W-:Y:S01]  /*2ee0*/  ULEA UR5, UR5, UR4, 0x18 ;  /* 0x0000000405057291 */ /* 0x004fe2000f8ec0ff */
[----:B------:R-:W-:Y:S01]  /*2ef0*/  UMOV UR32, 0x0 ;  /* 0x0000000000207882 */ /* 0x000fe20000000000 */
[----:B------:R-:W-:-:S02]  /*2f00*/  UMOV UR33, 0x4200490 ;  /* 0x0420049000217882 */ /* 0x000fc40000000000 */
[----:B------:R-:W-:Y:S02]  /*2f10*/  UIADD3 UR9, UPT, UPT, UR5, 0x4400, URZ ;  /* 0x0000440005097890 */ /* 0x000fe4000fffe0ff */
[----:B------:R-:W-:Y:S02]  /*2f20*/  UIADD3 UR10, UPT, UPT, UR5, 0x14400, URZ ;  /* 0x00014400050a7890 */ /* 0x000fe4000fffe0ff */
[----:B----4-:R-:W-:Y:S01]  /*2f30*/  UIADD3 UR7, UPT, UPT, UR7, 0x7f, URZ ;  /* 0x0000007f07077890 */ /* 0x010fe2000fffe0ff */
[----:B-1----:R-:W1:Y:S01]  /*2f40*/  LDS R0, [UR5+0x140] ;  /* 0x00014005ff007984 */ /* 0x002e620008000800 */
[----:B------:R-:W-:Y:S02]  /*2f50*/  USHF.R.U32.HI UR9, URZ, 0x4, UR9 ;  /* 0x00000004ff097899 */ /* 0x000fe40008011609 */
[----:B------:R-:W-:Y:S02]  /*2f60*/  USHF.R.S32.HI UR4, URZ, 0x1f, UR7 ;  /* 0x0000001fff047899 */ /* 0x000fe40008011407 */
[----:B------:R-:W-:-:S02]  /*2f70*/  USHF.R.U32.HI UR10, URZ, 0x4, UR10 ;  /* 0x00000004ff0a7899 */ /* 0x000fc4000801160a */
[----:B------:R-:W-:Y:S02]  /*2f80*/  ULEA.HI UR4, UR4, UR7, URZ, 0x7 ;  /* 0x0000000704047291 */ /* 0x000fe4000f8f38ff */
[----:B------:R-:W-:Y:S02]  /*2f90*/  ULOP3.LUT UR9, UR9, 0x3fff, URZ, 0xc0, !UPT ;  /* 0x00003fff09097892 */ /* 0x000fe4000f8ec0ff */
[----:B------:R-:W-:Y:S02]  /*2fa0*/  USHF.R.S32.HI UR4, URZ, 0x7, UR4 ;  /* 0x00000007ff047899 */ /* 0x000fe40008011404 */
[----:B------:R-:W-:Y:S02]  /*2fb0*/  ULOP3.LUT UR10, UR10, 0x3fff, URZ, 0xc0, !UPT ;  /* 0x00003fff0a0a7892 */ /* 0x000fe4000f8ec0ff */
[----:B------:R-:W-:Y:S01]  /*2fc0*/  UISETP.LT.AND UP0, UPT, UR4, 0x1, UPT ;  /* 0x000000010400788c */ /* 0x000fe2000bf01270 */
[----:B------:R-:W-:Y:S01]  /*2fd0*/  UMOV UR30, 0x0 ;  /* 0x00000000001e7882 */ /* 0x000fe20000000000 */
[----:B------:R-:W-:-:S02]  /*2fe0*/  UMOV UR31, 0x4200490 ;  /* 0x04200490001f7882 */ /* 0x000fc40000000000 */
[----:B------:R-:W-:Y:S01]  /*2ff0*/  USEL UR8, UR4, 0x1, !UP0 ;  /* 0x0000000104087887 */ /* 0x000fe2000c000000 */
[----:B------:R-:W-:Y:S01]  /*3000*/  UMOV UR28, 0x0 ;  /* 0x00000000001c7882 */ /* 0x000fe20000000000 */
[----:B------:R-:W-:Y:S01]  /*3010*/  UMOV UR29, 0x4200490 ;  /* 0x04200490001d7882 */ /* 0x000fe20000000000 */
[----:B------:R-:W-:Y:S01]  /*3020*/  UMOV UR26, 0x0 ;  /* 0x00000000001a7882 */ /* 0x000fe20000000000 */
[----:B------:R-:W-:Y:S01]  /*3030*/  UMOV UR27, 0x4200490 ;  /* 0x04200490001b7882 */ /* 0x000fe20000000000 */
[----:B------:R-:W-:Y:S01]  /*3040*/  UMOV UR24, 0x0 ;  /* 0x0000000000187882 */ /* 0x000fe20000000000 */
[----:B------:R-:W-:Y:S01]  /*3050*/  UMOV UR25, 0x4200490 ;  /* 0x0420049000197882 */ /* 0x000fe20000000000 */
[----:B------:R-:W-:Y:S01]  /*3060*/  UMOV UR22, 0x0 ;  /* 0x0000000000167882 */ /* 0x000fe20000000000 */
[----:B------:R-:W-:Y:S01]  /*3070*/  UMOV UR23, 0x4200490 ;  /* 0x0420049000177882 */ /* 0x000fe20000000000 */
[----:B------:R-:W-:Y:S02]  /*3080*/  ULOP3.LUT UR9, UR9, 0x10000, URZ, 0xfc, !UPT ;  /* 0x0001000009097892 */ /* 0x000fe4000f8efcff */
[----:B------:R-:W-:-:S02]  /*3090*/  ULOP3.LUT UR10, UR10, 0x10000, URZ, 0xfc, !UPT ;  /* 0x000100000a0a7892 */ /* 0x000fc4000f8efcff */
[----:B------:R-:W-:Y:S02]  /*30a0*/  UIADD3 UR8, UPT, UPT, -UR8, URZ, URZ ;  /* 0x000000ff08087290 */ /* 0x000fe4000fffe1ff */
[----:B---3--:R-:W-:Y:S01]  /*30b0*/  UISETP.GE.AND UP3, UPT, UR6, 0x1, UPT ;  /* 0x000000010600788c */ /* 0x008fe2000bf66270 */
[----:B------:R-:W-:Y:S01]  /*30c0*/  UMOV UR20, 0x0 ;  /* 0x0000000000147882 */ /* 0x000fe20000000000 */
[----:B------:R-:W-:Y:S01]  /*30d0*/  UMOV UR21, 0x4200490 ;  /* 0x0420049000157882 */ /* 0x000fe20000000000 */
[----:B------:R-:W-:Y:S01]  /*30e0*/  UMOV UR18, 0x0 ;  /* 0x0000000000127882 */ /* 0x000fe20000000000 */
[----:B-1----:R-:W-:Y:S01]  /*30f0*/  R2UR UR16, R0 ;  /* 0x00000000001072ca */ /* 0x002fe200000e0000 */
[----:B------:R-:W-:-:S14]  /*3100*/  UMOV UR19, 0x4200490 ;  /* 0x0420049000137882 */ /* 0x000fdc0000000000 */
.L_x_59:
[----:B------:R-:W-:Y:S02]  /*3110*/  LEA R0, R10, UR5, 0x3 ;  /* 0x000000050a007c11 */ /* 0x000fe4000f8e18ff */
[----:B------:R-:W-:Y:S02]  /*3120*/  SHF.L.U32 R5, R9, 0x1f, RZ ;  /* 0x0000001f09057819 */ /* 0x000fe400000006ff */
[----:B------:R-:W-:Y:S01]  /*3130*/  PLOP3.LUT P0, PT, PT, PT, UP3, 0x80, 0x8 ;  /* 0x000000000008781c */ /* 0x000fe20003f0f038 */
[----:B------:R-:W-:Y:S01]  /*3140*/  VIADD R3, R0, 0xa0 ;  /* 0x000000a000037836 */ /* 0x000fe20000000000 */
[----:B-1----:R-:W1:Y:S02]  /*3150*/  SYNCS.PHASECHK.TRANS64.TRYWAIT P1, [R0+URZ+0x90], R5 ;  /* 0x00009005000075a7 */ /* 0x002e6400080211ff */
[----:B-1-3--:R-:W-:Y:S09]  /*3160*/  @!P1 BRA `(.L_x_53) ;  /* 0x0000005000fc9947 */ /* 0x00aff20003800000 */
.L_x_146:
[----:B------:R-:W-:Y:S01]  /*3170*/  LEA R4, R10, UR5, 0x4 ;  /* 0x000000050a047c11 */ /* 0x000fe2000f8e20ff */
[----:B------:R-:W-:Y:S01]  /*3180*/  @UP3 ULEA UR7, UR14, UR5, 0x3 ;  /* 0x000000050e073291 */ /* 0x000fe2000f8e18ff */
[----:B------:R-:W-:Y:S01]  /*3190*/  PLOP3.LUT P2, PT, PT, PT, PT, 0x80, 0x8 ;  /* 0x000000000008781c */ /* 0x000fe20003f4f070 */
[----:B------:R-:W-:Y:S01]  /*31a0*/  ULEA UR6, UR15, UR5, 0x3 ;  /* 0x000000050f067291 */ /* 0x000fe2000f8e18ff */
[----:B------:R-:W-:Y:S01]  /*31b0*/  PRMT R3, RZ, 0x654, R3 ;  /* 0x00000654ff037816 */ /* 0x000fe20000000003 */
[----:B------:R-:W-:Y:S01]  /*31c0*/  ULEA.HI UR11, UR15, UR15, URZ, 0x1 ;  /* 0x0000000f0f0b7291 */ /* 0x000fe2000f8f08ff */
[----:B-1----:R-:W1:Y:S01]  /*31d0*/  LDS.128 R4, [R4+0x120] ;  /* 0x0001200004047984 */ /* 0x002e620000000c00 */
[----:B------:R-:W-:Y:S02]  /*31e0*/  @P0 SHF.L.U32 R2, R8, 0x1f, RZ ;  /* 0x0000001f08020819 */ /* 0x000fe400000006ff */
[----:B------:R-:W-:Y:S01]  /*31f0*/  SHF.L.U32 R0, R11, 0x1f, RZ ;  /* 0x0000001f0b007819 */ /* 0x000fe200000006ff */
[----:B------:R-:W-:Y:S01]  /*3200*/  @!PT LDS RZ, [RZ] ;  /* 0x00000000fffff984 */ /* 0x000fe20000000800 */
[----:B------:R-:W-:Y:S01]  /*3210*/  @!PT LDS RZ, [RZ] ;  /* 0x00000000fffff984 */ /* 0x000fe20000000800 */
[----:B------:R-:W-:Y:S01]  /*3220*/  @!PT LDS RZ, [RZ] ;  /* 0x00000000fffff984 */ /* 0x000fe20000000800 */
[----:B------:R-:W-:Y:S01]  /*3230*/  @!PT LDS RZ, [RZ] ;  /* 0x00000000fffff984 */ /* 0x000fe20000000800 */
[----:B------:R2:W-:Y:S06]  /*3240*/  MEMBAR.ALL.CTA ;  /* 0x0000000000007992 */ /* 0x0005ec0000008000 */
[----:B--2---:R-:W2:Y:S02]  /*3250*/  FENCE.VIEW.ASYNC.S ;  /* 0x00000000000073c6 */ /* 0x004ea40000000000 */
[----:B--2---:R2:W-:Y:S01]  /*3260*/  SYNCS.ARRIVE.TRANS64.RED.A1T0 RZ, [R3+URZ], RZ ;  /* 0x000000ff03ff79a7 */ /* 0x0045e200081004ff */
[----:B------:R2:W3:Y:S01]  /*3270*/  @P0 SYNCS.PHASECHK.TRANS64.TRYWAIT P2, [UR7], R2 ;  /* 0x00000002ff0005a7 */ /* 0x0004e20008041107 */
[----:B------:R-:W-:-:S02]  /*3280*/  USHF.L.U32 UR7, UR11, 0x6, URZ ;  /* 0x000000060b077899 */ /* 0x000fc400080006ff */
[----:B------:R-:W-:Y:S01]  /*3290*/  ULOP3.LUT UR11, UR11, 0xffe, URZ, 0xc0, !UPT ;  /* 0x00000ffe0b0b7892 */ /* 0x000fe2000f8ec0ff */
[----:B-1----:R-:W-:Y:S01]  /*32a0*/  LOP3.LUT P1, RZ, R6, 0x1, RZ, 0xc0, !PT ;  /* 0x0000000106ff7812 */ /* 0x002fe2000782c0ff */
[----:B------:R-:W-:Y:S02]  /*32b0*/  ULOP3.LUT UR7, UR7, 0xffffff80, URZ, 0xc0, !UPT ;  /* 0xffffff8007077892 */ /* 0x000fe4000f8ec0ff */
[----:B------:R-:W-:Y:S02]  /*32c0*/  UIADD3 UR11, UPT, UPT, -UR11, UR15, URZ ;  /* 0x0000000f0b0b7290 */ /* 0x000fe4000fffe1ff */
[----:B------:R-:W-:-:S04]  /*32d0*/  UIADD3 UR7, UPT, UPT, UR16, UR7, URZ ;  /* 0x0000000710077290 */ /* 0x000fc8000fffe0ff */
[----:B------:R-:W-:Y:S01]  /*32e0*/  ULEA UR7, UR11, UR7, 0x14 ;  /* 0x000000070b077291 */ /* 0x000fe2000f8ea0ff */
[----:B------:R-:W1:Y:S02]  /*32f0*/  SYNCS.PHASECHK.TRANS64.TRYWAIT P0, [UR6+0xd0], R0 ;  /* 0x0000d000ff0075a7 */ /* 0x000e640008001106 */
[----:B-123--:R-:W-:Y:S09]  /*3300*/  @!P0 BRA `(.L_x_54) ;  /* 0x0000005000a88947 */ /* 0x00eff20003800000 */
.L_x_148:
[----:B------:R-:W-:Y:S01]  /*3310*/  IADD3 R10, PT, PT, R10, 0x1, RZ ;  /* 0x000000010a0a7810 */ /* 0x000fe20007ffe0ff */
[----:B------:R-:W-:Y:S06]  /*3320*/  BRA.U !UP3, `(.L_x_55) ;  /* 0x000000050b107547 */ /* 0x000fec000b800000 */
[----:B------:R-:W-:Y:S01]  /*3330*/  UPLOP3.LUT UP4, UPT, UPT, UPT, UPT, 0x40, 0x4 ;  /* 0x000000000004789c */ /* 0x000fe20003f8e870 */
[----:B------:R-:W-:Y:S01]  /*3340*/  UMOV UR13, UR8 ;  /* 0x00000008000d7c82 */ /* 0x000fe20008000000 */
[----:B------:R-:W-:Y:S01]  /*3350*/  UMOV UR12, UR4 ;  /* 0x00000004000c7c82 */ /* 0x000fe20008000000 */
[----:B------:R-:W-:-:S08]  /*3360*/  UMOV UR17, UR14 ;  /* 0x0000000e00117c82 */ /* 0x000fd00008000000 */
.L_x_58:
[----:B------:R-:W-:Y:S02]  /*3370*/  UIADD3 UR13, UPT, UPT, UR13, 0x1, URZ ;  /* 0x000000010d0d7890 */ /* 0x000fe4000fffe0ff */
[----:B--2---:R-:W-:Y:S02]  /*3380*/  ULEA UR11, UR17, UR5, 0x3 ;  /* 0x00000005110b7291 */ /* 0x004fe4000f8e18ff */
[----:B------:R-:W-:Y:S01]  /*3390*/  UISETP.NE.AND UP0, UPT, UR13, URZ, UPT ;  /* 0x000000ff0d00728c */ /* 0x000fe2000bf05270 */
[----:B---3--:R-:W-:Y:S10]  /*33a0*/  @P2 BRA `(.L_x_56) ;  /* 0x00000000000c2947 */ /* 0x008ff40003800000 */
[----:B-1----:R-:W-:Y:S04]  /*33b0*/  SHF.L.U32 R3, R8, 0x1f, RZ ;  /* 0x0000001f08037819 */ /* 0x002fe800000006ff */
[----:B------:R-:W1:Y:S02]  /*33c0*/  SYNCS.PHASECHK.TRANS64.TRYWAIT P0, [UR11], R3 ;  /* 0x00000003ff0075a7 */ /* 0x000e64000800110b */
[----:B-1----:R-:W-:Y:S05]  /*33d0*/  @!P0 BRA `(.L_x_57) ;  /* 0x00000050008c8947 */ /* 0x002fea0003800000 */
.L_x_56:
[----:B------:R-:W-:Y:S01]  /*33e0*/  UISETP.NE.AND UP1, UPT, UR12, 0x1, UPT ;  /* 0x000000010c00788c */ /* 0x000fe2000bf25270 */
[----:B------:R-:W-:Y:S01]  /*33f0*/  PLOP3.LUT P2, PT, PT, PT, PT, 0x80, 0x8 ;  /* 0x000000000008781c */ /* 0x000fe20003f4f070 */
[----:B------:R-:W-:Y:S02]  /*3400*/  UIADD3 UR14, UPT, UPT, UR17, 0x1, URZ ;  /* 0x00000001110e7890 */ /* 0x000fe4000fffe0ff */
[----:B------:R-:W-:Y:S02]  /*3410*/  ULEA UR64, UR17, UR10, 0xb ;  /* 0x0000000a11407291 */ /* 0x000fe4000f8e58ff */
[----:B------:R-:W-:Y:S01]  /*3420*/  UISETP.NE.AND UP2, UPT, UR14, 0x4, UPT ;  /* 0x000000040e00788c */ /* 0x000fe2000bf45270 */
[----:B------:R-:W-:Y:S01]  /*3430*/  PLOP3.LUT P0, PT, PT, PT, UP1, 0x80, 0x8 ;  /* 0x000000000008781c */ /* 0x000fe20003f0f018 */
[----:B------:R-:W-:Y:S02]  /*3440*/  ULEA UR62, UR17, UR9, 0xa ;  /* 0x00000009113e7291 */ /* 0x000fe4000f8e50ff */
[----:B------:R-:W-:Y:S02]  /*3450*/  USEL UR35, URZ, 0x1, UP2 ;  /* 0x00000001ff237887 */ /* 0x000fe40009000000 */
[----:B------:R-:W-:Y:S02]  /*3460*/  USEL UR14, UR14, URZ, UP2 ;  /* 0x000000ff0e0e7287 */ /* 0x000fe40009000000 */
[----:B------:R-:W-:Y:S02]  /*3470*/  UIADD3 UR60, UPT, UPT, UR64, 0x2, URZ ;  /* 0x00000002403c7890 */ /* 0x000fe4000fffe0ff */
[----:B------:R-:W-:Y:S01]  /*3480*/  @UP1 ULEA UR34, UR14, UR5, 0x3 ;  /* 0x000000050e221291 */ /* 0x000fe2000f8e18ff */
[----:B------:R-:W-:Y:S01]  /*3490*/  LOP3.LUT R8, R8, UR35, RZ, 0x3c, !PT ;  /* 0x0000002308087c12 */ /* 0x000fe2000f8e3cff */
[----:B------:R-:W-:Y:S02]  /*34a0*/  UIADD3 UR58, UPT, UPT, UR62, 0x2, URZ ;  /* 0x000000023e3a7890 */ /* 0x000fe4000fffe0ff */
[----:B------:R-:W-:Y:S01]  /*34b0*/  UIADD3 UR56, UPT, UPT, UR64, 0x4, URZ ;  /* 0x0000000440387890 */ /* 0x000fe2000fffe0ff */
[----:B-1----:R-:W-:Y:S01]  /*34c0*/  @P0 SHF.L.U32 R0, R8, 0x1f, RZ ;  /* 0x0000001f08000819 */ /* 0x002fe200000006ff */
[----:B------:R-:W-:Y:S02]  /*34d0*/  UIADD3 UR54, UPT, UPT, UR62, 0x4, URZ ;  /* 0x000000043e367890 */ /* 0x000fe4000fffe0ff */
[----:B------:R-:W-:Y:S01]  /*34e0*/  UIADD3 UR52, UPT, UPT, UR64, 0x6, URZ ;  /* 0x0000000640347890 */ /* 0x000fe2000fffe0ff */
[----:B------:R2:W3:Y:S01]  /*34f0*/  @P0 SYNCS.PHASECHK.TRANS64.TRYWAIT P2, [UR34], R0 ;  /* 0x00000000ff0005a7 */ /* 0x0004e20008041122 */
[----:B------:R-:W-:Y:S02]  /*3500*/  UIADD3 UR50, UPT, UPT, UR62, 0x6, URZ ;  /* 0x000000063e327890 */ /* 0x000fe4000fffe0ff */
        /* <DEDUP_REMOVED lines=9> */
[----:B------:R-:W-:Y:S01]  /*35a0*/  UIADD3 UR12, UPT, UPT, UR12, -0x1, URZ ;  /* 0xffffffff0c0c7890 */ /* 0x000fe2000fffe0ff */
[----:B------:R-:W-:Y:S01]  /*35b0*/  UMOV UR65, 0x40004040 ;  /* 0x4000404000417882 */ /* 0x000fe20000000000 */
[----:B------:R-:W-:Y:S01]  /*35c0*/  UMOV UR63, 0x40004040 ;  /* 0x40004040003f7882 */ /* 0x000fe20000000000 */
[----:B------:R-:W-:Y:S01]  /*35d0*/  UMOV UR61, 0x40004040 ;  /* 0x40004040003d7882 */ /* 0x000fe20000000000 */
[----:B------:R2:W-:Y:S01]  /*35e0*/  UTCHMMA gdesc[UR62], gdesc[UR64], tmem[UR7], tmem[UR32], idesc[UR33], UP4 ;  /* 0x00ff20403e0075ea */ /* 0x0005e2000a000007 */
[----:B------:R-:W-:Y:S01]  /*35f0*/  UPLOP3.LUT UP4, UPT, UPT, UPT, UPT, 0x80, 0x8 ;  /* 0x000000000008789c */ /* 0x000fe20003f8f070 */
[----:B------:R-:W-:Y:S01]  /*3600*/  UMOV UR59, 0x40004040 ;  /* 0x40004040003b7882 */ /* 0x000fe20000000000 */
[----:B------:R-:W-:Y:S01]  /*3610*/  UMOV UR57, 0x40004040 ;  /* 0x4000404000397882 */ /* 0x000fe20000000000 */
[----:B------:R2:W-:Y:S01]  /*3620*/  UTCHMMA gdesc[UR58], gdesc[UR60], tmem[UR7], tmem[UR30], idesc[UR31], UPT ;  /* 0x00ff1e3c3a0075ea */ /* 0x0005e2000b800007 */
        /* <DEDUP_REMOVED lines=14> */
[----:B------:R-:W-:Y:S01]  /*3710*/  UMOV UR35, 0x40004040 ;  /* 0x4000404000237882 */ /* 0x000fe20000000000 */
[----:B------:R2:W-:Y:S01]  /*3720*/  UTCHMMA gdesc[UR38], gdesc[UR40], tmem[UR7], tmem[UR20], idesc[UR21], UPT ;  /* 0x00ff1428260075ea */ /* 0x0005e2000b800007 */
[----:B------:R2:W-:Y:S01]  /*3730*/  UTCHMMA gdesc[UR34], gdesc[UR36], tmem[UR7], tmem[UR18], idesc[UR19], UPT ;  /* 0x00ff1224220075ea */ /* 0x0005e2000b800007 */
[----:B------:R2:W-:Y:S01]  /*3740*/  UTCBAR [UR11], URZ ;  /* 0x000000ff0b0073e9 */ /* 0x0005e200080000ff */
[----:B------:R-:W-:Y:S01]  /*3750*/  UMOV UR17, UR14 ;  /* 0x0000000e00117c82 */ /* 0x000fe20008000000 */
[----:B------:R-:W-:Y:S05]  /*3760*/  BRA.U UP0, `(.L_x_58) ;  /* 0xfffffffd00007547 */ /* 0x000fea000b83ffff */
.L_x_55:
[----:B------:R-:W-:Y:S01]  /*3770*/  UIADD3 UR15, UPT, UPT, UR15, 0x1, URZ ;  /* 0x000000010f0f7890 */ /* 0x000fe2000fffe0ff */
[C---:B------:R-:W-:Y:S01]  /*3780*/  ISETP.NE.AND P0, PT, R10.reuse, 0x2, PT ;  /* 0x000000020a00780c */ /* 0x040fe20003f05270 */
[----:B--2---:R-:W-:Y:S02]  /*3790*/  UIADD3 UR7, UPT, UPT, UR6, 0xb0, URZ ;  /* 0x000000b006077890 */ /* 0x004fe4000fffe0ff */
[----:B------:R-:W-:Y:S01]  /*37a0*/  UISETP.NE.AND UP0, UPT, UR15, 0x4, UPT ;  /* 0x000000040f00788c */ /* 0x000fe2000bf05270 */
[----:B-1----:R-:W-:Y:S02]  /*37b0*/  SEL R0, RZ, 0x1, P0 ;  /* 0x00000001ff007807 */ /* 0x002fe40000000000 */
[----:B------:R-:W-:Y:S01]  /*37c0*/  SEL R10, R10, RZ, P0 ;  /* 0x000000ff0a0a7207 */ /* 0x000fe20000000000 */
[----:B------:R-:W-:Y:S01]  /*37d0*/  USEL UR6, URZ, 0x1, UP0 ;  /* 0x00000001ff067887 */ /* 0x000fe20008000000 */
[----:B------:R-:W-:Y:S01]  /*37e0*/  LOP3.LUT R9, R9, R0, RZ, 0x3c, !PT ;  /* 0x0000000009097212 */ /* 0x000fe200078e3cff */
[----:B------:R-:W-:Y:S01]  /*37f0*/  USEL UR15, UR15, URZ, UP0 ;  /* 0x000000ff0f0f7287 */ /* 0x000fe20008000000 */
[----:B------:R1:W-:Y:S03]  /*3800*/  UTCBAR [UR7], URZ ;  /* 0x000000ff070073e9 */ /* 0x0003e600080000ff */
[----:B------:R-:W-:Y:S01]  /*3810*/  LOP3.LUT R11, R11, UR6, RZ, 0x3c, !PT ;  /* 0x000000060b0b7c12 */ /* 0x000fe2000f8e3cff */
[----:B------:R-:W-:Y:S07]  /*3820*/  @P1 BRA `(.L_x_59) ;  /* 0xfffffff800381947 */ /* 0x000fee000383ffff */
[----:B------:R-:W2:Y:S01]  /*3830*/  S2UR UR4, SR_CgaCtaId ;  /* 0x00000000000479c3 */ /* 0x000ea20000008800 */
[----:B------:R-:W-:Y:S01]  /*3840*/  ELECT P0, URZ, PT ;  /* 0x0000000000ff782f */ /* 0x000fe20003800000 */
[----:B------:R-:W-:Y:S01]  /*3850*/  IMAD.MOV.U32 R0, RZ, RZ, 0x1 ;  /* 0x00000001ff007424 */ /* 0x000fe200078e00ff */
[----:B------:R-:W-:Y:S01]  /*3860*/  UIADD3 UR5, UPT, UPT, UR5, 0xd0, URZ ;  /* 0x000000d005057890 */ /* 0x000fe2000fffe0ff */
[----:B------:R-:W-:Y:S01]  /*3870*/  SHF.L.U32 R3, R11, 0x1f, RZ ;  /* 0x0000001f0b037819 */ /* 0x000fe200000006ff */
[----:B------:R-:W-:-:S03]  /*3880*/  UMOV UR6, 0x40 ;  /* 0x0000004000067882 */ /* 0x000fc60000000000 */
[----:B------:R-:W-:Y:S01]  /*3890*/  UVIRTCOUNT.DEALLOC.SMPOOL 0x80 ;  /* 0x000000800000784c */ /* 0x000fe20000000000 */
[----:B--2---:R-:W-:Y:S02]  /*38a0*/  ULEA UR4, UR4, UR6, 0x18 ;  /* 0x0000000604047291 */ /* 0x004fe4000f8ec0ff */
[----:B------:R-:W-:-:S07]  /*38b0*/  ULEA UR6, UR15, UR5, 0x3 ;  /* 0x000000050f067291 */ /* 0x000fce000f8e18ff */
[----:B------:R2:W-:Y:S02]  /*38c0*/  @P0 STS.U8 [UR4+0x1c], R0 ;  /* 0x00001c00ff000988 */ /* 0x0005e40008000004 */
[----:B------:R-:W4:Y:S02]  /*38d0*/  SYNCS.PHASECHK.TRANS64.TRYWAIT P0, [UR6], R3 ;  /* 0x00000003ff0075a7 */ /* 0x000f240008001106 */
[----:B--2-4-:R-:W-:Y:S05]  /*38e0*/  @!P0 BRA `(.L_x_60) ;  /* 0x0000004c00608947 */ /* 0x014fea0003800000 */
.L_x_151:
[----:B-1----:R-:W-:-:S04]  /*38f0*/  UIADD3 UR7, UPT, UPT, UR15, 0x1, URZ ;  /* 0x000000010f077890 */ /* 0x002fc8000fffe0ff */
[----:B------:R-:W-:-:S04]  /*3900*/  UISETP.NE.AND UP0, UPT, UR7, 0x4, UPT ;  /* 0x000000040700788c */ /* 0x000fc8000bf05270 */
[----:B------:R-:W-:Y:S02]  /*3910*/  USEL UR8, URZ, 0x1, UP0 ;  /* 0x00000001ff087887 */ /* 0x000fe40008000000 */
[----:B------:R-:W-:-:S04]  /*3920*/  USEL UR7, UR7, URZ, UP0 ;  /* 0x000000ff07077287 */ /* 0x000fc80008000000 */
[----:B------:R-:W-:Y:S01]  /*3930*/  ULEA UR6, UR7, UR5, 0x3 ;  /* 0x0000000507067291 */ /* 0x000fe2000f8e18ff */
[----:B------:R-:W-:-:S04]  /*3940*/  LOP3.LUT R2, R11, UR8, RZ, 0x3c, !PT ;  /* 0x000000080b027c12 */ /* 0x000fc8000f8e3cff */
[----:B--2---:R-:W-:-:S04]  /*3950*/  SHF.L.U32 R3, R2, 0x1f, RZ ;  /* 0x0000001f02037819 */ /* 0x004fc800000006ff */
[----:B------:R-:W1:Y:S02]  /*3960*/  SYNCS.PHASECHK.TRANS64.TRYWAIT P0, [UR6], R3 ;  /* 0x00000003ff0075a7 */ /* 0x000e640008001106 */
[----:B-1----:R-:W-:Y:S05]  /*3970*/  @!P0 BRA `(.L_x_61) ;  /* 0x0000004c00548947 */ /* 0x002fea0003800000 */
.L_x_153:
        /* <DEDUP_REMOVED lines=9> */
.L_x_155:
[----:B------:R-:W-:-:S04]  /*3a10*/  UIADD3 UR7, UPT, UPT, UR7, 0x1, URZ ;  /* 0x0000000107077890 */ /* 0x000fc8000fffe0ff */
[----:B------:R-:W-:-:S04]  /*3a20*/  UISETP.NE.AND UP0, UPT, UR7, 0x4, UPT ;  /* 0x000000040700788c */ /* 0x000fc8000bf05270 */
[----:B------:R-:W-:Y:S02]  /*3a30*/  USEL UR6, URZ, 0x1, UP0 ;  /* 0x00000001ff067887 */ /* 0x000fe40008000000 */
[----:B------:R-:W-:-:S04]  /*3a40*/  USEL UR7, UR7, URZ, UP0 ;  /* 0x000000ff07077287 */ /* 0x000fc80008000000 */
[----:B------:R-:W-:Y:S01]  /*3a50*/  ULEA UR7, UR7, UR5, 0x3 ;  /* 0x0000000507077291 */ /* 0x000fe2000f8e18ff */
[----:B-1----:R-:W-:-:S04]  /*3a60*/  LOP3.LUT R3, R2, UR6, RZ, 0x3c, !PT ;  /* 0x0000000602037c12 */ /* 0x002fc8000f8e3cff */
[----:B------:R-:W-:-:S04]  /*3a70*/  SHF.L.U32 R3, R3, 0x1f, RZ ;  /* 0x0000001f03037819 */ /* 0x000fc800000006ff */
[----:B------:R-:W1:Y:S02]  /*3a80*/  SYNCS.PHASECHK.TRANS64.TRYWAIT P0, [UR7], R3 ;  /* 0x00000003ff0075a7 */ /* 0x000e640008001107 */
[----:B-1----:R-:W-:Y:S05]  /*3a90*/  @!P0 BRA `(.L_x_63) ;  /* 0x0000004c003c8947 */ /* 0x002fea0003800000 */
.L_x_157:
[----:B------:R-:W-:Y:S01]  /*3aa0*/  NOP ;  /* 0x0000000000007918 */ /* 0x000fe20000000000 */
[----:B-1----:R-:W1:Y:S01]  /*3ab0*/  LDS R0, [UR4+0x14] ;  /* 0x00001404ff007984 */ /* 0x002e620008000800 */
[----:B------:R-:W-:Y:S01]  /*3ac0*/  ULOP3.LUT UR6, UR16, 0xffff, URZ, 0xc0, !UPT ;  /* 0x0000ffff10067892 */ /* 0x000fe2000f8ec0ff */
[----:B------:R-:W-:Y:S01]  /*3ad0*/  UMOV UR8, 0xffff ;  /* 0x0000ffff00087882 */ /* 0x000fe20000000000 */
[----:B------:R-:W-:Y:S02]  /*3ae0*/  UMOV UR5, 0x1 ;  /* 0x0000000100057882 */ /* 0x000fe40000000000 */
[----:B------:R-:W-:-:S04]  /*3af0*/  USHF.R.U32.HI UR6, URZ, 0x5, UR6 ;  /* 0x00000005ff067899 */ /* 0x000fc80008011606 */
[----:B------:R-:W-:Y:S02]  /*3b00*/  USHF.L.U32 UR8, UR8, UR6, URZ ;  /* 0x0000000608087299 */ /* 0x000fe400080006ff */
[----:B------:R-:W-:-:S04]  /*3b10*/  USHF.L.U32 UR5, UR5, UR6, URZ ;  /* 0x0000000605057299 */ /* 0x000fc800080006ff */
[----:B-1----:R-:W-:-:S04]  /*3b20*/  LOP3.LUT R0, R0, UR8, RZ, 0xc0, !PT ;  /* 0x0000000800007c12 */ /* 0x002fc8000f8ec0ff */
[----:B------:R-:W-:-:S13]  /*3b30*/  ISETP.NE.AND P0, PT, R0, UR8, PT ;  /* 0x0000000800007c0c */ /* 0x000fda000bf05270 */
[----:B------:R-:W-:Y:S05]  /*3b40*/  @P0 BRA `(.L_x_64) ;  /* 0x0000000000580947 */ /* 0x000fea0003800000 */
[----:B------:R-:W1:Y:S02]  /*3b50*/  LDS R0, [UR4+0x18] ;  /* 0x00001804ff007984 */ /* 0x000e640008000800 */
[----:B-1----:R-:W-:-:S04]  /*3b60*/  LOP3.LUT R0, R0, UR5, RZ, 0xc0, !PT ;  /* 0x0000000500007c12 */ /* 0x002fc8000f8ec0ff */
[----:B------:R-:W-:-:S13]  /*3b70*/  ISETP.NE.AND P0, PT, R0, UR5, PT ;  /* 0x0000000500007c0c */ /* 0x000fda000bf05270 */
[----:B------:R-:W-:Y:S05]  /*3b80*/  @P0 BRA `(.L_x_65) ;  /* 0x00000000003c0947 */ /* 0x000fea0003800000 */
[----:B------:R-:W1:Y:S01]  /*3b90*/  S2R R2, SR_LANEID ;  /* 0x0000000000027919 */ /* 0x000e620000000000 */
[----:B------:R-:W-:Y:S01]  /*3ba0*/  ULOP3.LUT UR8, URZ, UR8, URZ, 0x33, !UPT ;  /* 0x00000008ff087292 */ /* 0x000fe2000f8e33ff */
[----:B------:R-:W-:Y:S01]  /*3bb0*/  LOP3.LUT R4, RZ, UR5, RZ, 0x33, !PT ;  /* 0x00000005ff047c12 */ /* 0x000fe2000f8e33ff */
[----:B------:R-:W-:Y:S02]  /*3bc0*/  VOTEU.ANY UR7, UPT, PT ;  /* 0x0000000000077886 */ /* 0x000fe400038e0100 */
[----:B------:R-:W-:Y:S01]  /*3bd0*/  UFLO.U32 UR7, UR7 ;  /* 0x00000007000772bd */ /* 0x000fe200080e0000 */
[----:B------:R-:W2:Y:S01]  /*3be0*/  REDUX UR5, R4 ;  /* 0x00000000040573c4 */ /* 0x000ea20000000000 */
[----:B------:R-:W-:-:S06]  /*3bf0*/  IMAD.U32 R0, RZ, RZ, UR8 ;  /* 0x00000008ff007e24 */ /* 0x000fcc000f8e00ff */
[----:B------:R4:W-:Y:S01]  /*3c00*/  UTCATOMSWS.AND URZ, UR8 ;  /* 0x0000000800ff79e3 */ /* 0x0009e20008000000 */
[----:B------:R-:W3:Y:S01]  /*3c10*/  REDUX UR6, R0 ;  /* 0x00000000000673c4 */ /* 0x000ee20000000000 */
[----:B-1----:R-:W-:Y:S01]  /*3c20*/  ISETP.EQ.U32.AND P0, PT, R2, UR7, PT ;  /* 0x0000000702007c0c */ /* 0x002fe2000bf02070 */
[----:B--2---:R-:W-:Y:S01]  /*3c30*/  IMAD.U32 R2, RZ, RZ, UR5 ;  /* 0x00000005ff027e24 */ /* 0x004fe2000f8e00ff */
[----:B---3--:R-:W-:-:S11]  /*3c40*/  MOV R3, UR6 ;  /* 0x0000000600037c02 */ /* 0x008fd60008000f00 */
[----:B------:R4:W-:Y:S04]  /*3c50*/  @P0 ATOMS.AND RZ, [UR4+0x14], R3 ;  /* 0x00001403ffff098c */ /* 0x0009e8000a800004 */
[----:B------:R4:W-:Y:S01]  /*3c60*/  @P0 ATOMS.AND RZ, [UR4+0x18], R2 ;  /* 0x00001802ffff098c */ /* 0x0009e2000a800004 */
[----:B------:R-:W-:Y:S05]  /*3c70*/  BRA `(.L_x_66) ;  /* 0x0000000000147947 */ /* 0x000fea0003800000 */
.L_x_65:
[----:B------:R-:W-:Y:S02]  /*3c80*/  MOV R2, 0x3ca0 ;  /* 0x00003ca000027802 */ /* 0x000fe40000000f00 */
[----:B---3-5:R-:W-:Y:S05]  /*3c90*/  CALL.REL.NOINC `($__internal_0_$__cuda_sm10x_tcgen05_guardrail_trap_col_being_dealloced_not_returned_by_alloc) ;  /* 0x0000005000247944 */ /* 0x028fea0003c00000 */
[----:B------:R-:W-:Y:S05]  /*3ca0*/  BRA `(.L_x_66) ;  /* 0x0000000000087947 */ /* 0x000fea0003800000 */
.L_x_64:
[----:B------:R-:W-:Y:S02]  /*3cb0*/  MOV R2, 0x3cd0 ;  /* 0x00003cd000027802 */ /* 0x000fe40000000f00 */
[----:B---3-5:R-:W-:Y:S05]  /*3cc0*/  CALL.REL.NOINC `($__internal_2_$__cuda_sm10x_tcgen05_guardrail_trap_unallocated_columns_being_dealloced) ;  /* 0x0000005000307944 */ /* 0x028fea0003c00000 */
.L_x_66:
[----:B------:R-:W-:Y:S01]  /*3cd0*/  NOP ;  /* 0x0000000000007918 */ /* 0x000fe20000000000 */
[----:B----4-:R-:W-:Y:S05]  /*3ce0*/  EXIT ;  /* 0x000000000000794d */ /* 0x010fea0003800000 */
.L_x_48:
[----:B------:R-:W-:-:S09]  /*3cf0*/  UISETP.NE.OR UP2, UPT, UR8, 0x3, !UP2 ;  /* 0x000000030800788c */ /* 0x000fd2000d745670 */
[----:B------:R-:W-:Y:S05]  /*3d00*/  BRA.U UP2, `(.L_x_67) ;  /* 0x0000001102147547 */ /* 0x000fea000b800000 */
[----:B------:R-:W1:Y:S01]  /*3d10*/  LDC R0, c[0x0][0xb30] ;  /* 0x0002cc00ff007b82 */ /* 0x000e620000000800 */
[----:B------:R-:W2:Y:S01]  /*3d20*/  LDCU.64 UR8, c[0x0][0x888] ;  /* 0x00011100ff0877ac */ /* 0x000ea20008000a00 */
[----:B------:R-:W-:Y:S02]  /*3d30*/  HFMA2 R25, -RZ, RZ, 0, 0 ;  /* 0x00000000ff197431 */ /* 0x000fe400000001ff */
[----:B------:R-:W-:Y:S01]  /*3d40*/  IMAD.MOV.U32 R32, RZ, RZ, 0x1 ;  /* 0x00000001ff207424 */ /* 0x000fe200078e00ff */
[----:B------:R-:W-:Y:S01]  /*3d50*/  MOV R23, 0x1000 ;  /* 0x0000100000177802 */ /* 0x000fe20000000f00 */
[----:B------:R-:W4:Y:S01]  /*3d60*/  LDCU.64 UR4, c[0x0][0x890] ;  /* 0x00011200ff0477ac */ /* 0x000f220008000a00 */
[----:B------:R-:W-:Y:S01]  /*3d70*/  IMAD.MOV.U32 R27, RZ, RZ, RZ ;  /* 0x000000ffff1b7224 */ /* 0x000fe200078e00ff */
[----:B------:R-:W3:Y:S01]  /*3d80*/  LDC R19, c[0x0][0x370] ;  /* 0x0000dc00ff137b82 */ /* 0x000ee20000000800 */
[----:B------:R-:W-:Y:S01]  /*3d90*/  UMOV UR7, 0x400 ;  /* 0x0000040000077882 */ /* 0x000fe20000000000 */
[----:B------:R-:W-:-:S02]  /*3da0*/  UPLOP3.LUT UP1, UPT, UPT, UPT, UPT, 0x40, 0x4 ;  /* 0x000000000004789c */ /* 0x000fc40003f2e870 */
[----:B------:R-:W-:-:S04]  /*3db0*/  ULEA UR7, UR37, UR7, 0x18 ;  /* 0x0000000725077291 */ /* 0x000fc8000f8ec0ff */
[----:B------:R-:W3:Y:S01]  /*3dc0*/  LDC R2, c[0x0][0xb0c] ;  /* 0x0002c300ff027b82 */ /* 0x000ee20000000800 */
[----:B------:R-:W-:Y:S02]  /*3dd0*/  UIADD3 UR13, UPT, UPT, UR7, 0x58, URZ ;  /* 0x00000058070d7890 */ /* 0x000fe4000fffe0ff */
[----:B--2---:R-:W-:Y:S02]  /*3de0*/  UISETP.NE.U32.AND UP2, UPT, UR8, URZ, UPT ;  /* 0x000000ff0800728c */ /* 0x004fe4000bf45070 */
[----:B------:R-:W-:Y:S02]  /*3df0*/  UIADD3 UR33, UPT, UPT, UR7, 0x40, URZ ;  /* 0x0000004007217890 */ /* 0x000fe4000fffe0ff */
[----:B----4-:R-:W-:Y:S01]  /*3e00*/  UISETP.NE.U32.AND UP3, UPT, UR4, URZ, UPT ;  /* 0x000000ff0400728c */ /* 0x010fe2000bf65070 */
[----:B------:R-:W2:Y:S01]  /*3e10*/  LDC R18, c[0x0][0xb20] ;  /* 0x0002c800ff127b82 */ /* 0x000ea20000000800 */
[----:B-1----:R-:W-:Y:S01]  /*3e20*/  ISETP.NE.AND P1, PT, R0, 0x1, PT ;  /* 0x000000010000780c */ /* 0x002fe20003f25270 */
[----:B------:R-:W-:-:S02]  /*3e30*/  UISETP.NE.AND.EX UP2, UPT, UR9, URZ, UPT, UP2 ;  /* 0x000000ff0900728c */ /* 0x000fc4000bf45320 */
[----:B------:R-:W-:Y:S02]  /*3e40*/  UIADD3 UR25, UPT, UPT, UR7, 0x48, URZ ;  /* 0x0000004807197890 */ /* 0x000fe4000fffe0ff */
[----:B------:R-:W-:Y:S02]  /*3e50*/  UIADD3 UR17, UPT, UPT, UR7, 0x50, URZ ;  /* 0x0000005007117890 */ /* 0x000fe4000fffe0ff */
[----:B------:R-:W1:Y:S01]  /*3e60*/  LDC.64 R36, c[0x0][0x348] ;  /* 0x0000d200ff247b82 */ /* 0x000e620000000a00 */
[----:B------:R-:W-:Y:S02]  /*3e70*/  UPRMT UR13, UR37, 0x654, UR13 ;  /* 0x00000654250d7896 */ /* 0x000fe4000800000d */
[----:B------:R-:W-:-:S05]  /*3e80*/  UISETP.NE.AND.EX UP3, UPT, UR5, URZ, UPT, UP3 ;  /* 0x000000ff0500728c */ /* 0x000fca000bf65330 */
[----:B------:R-:W4:Y:S08]  /*3e90*/  LDC.64 R16, c[0x0][0xb10] ;  /* 0x0002c400ff107b82 */ /* 0x000f300000000a00 */
[----:B------:R-:W1:Y:S08]  /*3ea0*/  LDC.64 R6, c[0x0][0xb18] ;  /* 0x0002c600ff067b82 */ /* 0x000e700000000a00 */
[----:B------:R-:W1:Y:S08]  /*3eb0*/  LDC.64 R4, c[0x0][0xb28] ;  /* 0x0002ca00ff047b82 */ /* 0x000e700000000a00 */
[----:B--23--:R-:W1:Y:S02]  /*3ec0*/  LDC R22, c[0x0][0x374] ;  /* 0x0000dd00ff167b82 */ /* 0x00ce640000000800 */
.L_x_78:
[----:B------:R-:W-:Y:S02]  /*3ed0*/  LEA R0, R27, UR7, 0x3 ;  /* 0x000000071b007c11 */ /* 0x000fe4000f8e18ff */
[----:B------:R-:W-:Y:S02]  /*3ee0*/  SHF.L.U32 R3, R25, 0x1f, RZ ;  /* 0x0000001f19037819 */ /* 0x000fe400000006ff */
[----:B------:R-:W-:Y:S02]  /*3ef0*/  LEA R28, R27, UR7, 0x4 ;  /* 0x000000071b1c7c11 */ /* 0x000fe4000f8e20ff */
[----:B--2---:R-:W2:Y:S02]  /*3f00*/  SYNCS.PHASECHK.TRANS64.TRYWAIT P0, [R0+URZ+0x90], R3 ;  /* 0x00009003000075a7 */ /* 0x004ea400080011ff */
[----:B--2---:R-:W-:Y:S05]  /*3f10*/  @!P0 BRA `(.L_x_68) ;  /* 0x0000004800348947 */ /* 0x004fea0003800000 */
.L_x_158:
[----:B------:R-:W-:Y:S01]  /*3f20*/  ISETP.GE.AND P0, PT, R26, 0x1, PT ;  /* 0x000000011a00780c */ /* 0x000fe20003f06270 */
[----:B------:R-:W3:Y:S01]  /*3f30*/  LDS.128 R28, [R28+0x120] ;  /* 0x000120001c1c7984 */ /* 0x000ee20000000c00 */
[----:B--2---:R-:W-:Y:S01]  /*3f40*/  VIADD R0, R0, 0xa0 ;  /* 0x000000a000007836 */ /* 0x004fe20000000000 */
[----:B------:R-:W-:Y:S01]  /*3f50*/  @!PT LDS RZ, [RZ] ;  /* 0x00000000fffff984 */ /* 0x000fe20000000800 */
[----:B------:R-:W-:Y:S01]  /*3f60*/  @!PT LDS RZ, [RZ] ;  /* 0x00000000fffff984 */ /* 0x000fe20000000800 */
[----:B------:R-:W-:Y:S01]  /*3f70*/  @!PT LDS RZ, [RZ] ;  /* 0x00000000fffff984 */ /* 0x000fe20000000800 */
[----:B------:R-:W-:Y:S01]  /*3f80*/  @!PT LDS RZ, [RZ] ;  /* 0x00000000fffff984 */ /* 0x000fe20000000800 */
[----:B------:R2:W-:Y:S06]  /*3f90*/  MEMBAR.ALL.CTA ;  /* 0x0000000000007992 */ /* 0x0005ec0000008000 */
[----:B--2---:R-:W2:Y:S01]  /*3fa0*/  FENCE.VIEW.ASYNC.S ;  /* 0x00000000000073c6 */ /* 0x004ea20000000000 */
[----:B------:R-:W-:Y:S04]  /*3fb0*/  PRMT R0, RZ, 0x654, R0 ;  /* 0x00000654ff007816 */ /* 0x000fe80000000000 */
[----:B--2---:R2:W-:Y:S01]  /*3fc0*/  SYNCS.ARRIVE.TRANS64.RED.A1T0 RZ, [R0+URZ], RZ ;  /* 0x000000ff00ff79a7 */ /* 0x0045e200081004ff */
[----:B---3--:R-:W-:Y:S11]  /*3fd0*/  LOP3.LUT P3, RZ, R30, 0x1, RZ, 0xc0, !PT ;  /* 0x000000011eff7812 */ /* 0x008ff6000786c0ff */
[----:B------:R-:W-:Y:S02]  /*3fe0*/  @!UPT UIADD3 URZ, UPT, UPT, URZ, URZ, URZ ;  /* 0x000000fffffff290 */ /* 0x000fe4000fffe0ff */
[----:B------:R-:W-:Y:S02]  /*3ff0*/  @P3 MOV R13, R28 ;  /* 0x0000001c000d3202 */ /* 0x000fe40000000f00 */
[----:B------:R-:W-:Y:S01]  /*4000*/  @P3 LOP3.LUT R8, R29, 0xffff, RZ, 0xc0, !PT ;  /* 0x0000ffff1d083812 */ /* 0x000fe200078ec0ff */
[----:B--2---:R-:W-:Y:S06]  /*4010*/  @!P0 BRA `(.L_x_69) ;  /* 0x0000000000a48947 */ /* 0x004fec0003800000 */
[----:B-1---5:R-:W-:Y:S01]  /*4020*/  IMAD.HI.U32 R33, R22, R7, RZ ;  /* 0x0000000716217227 */ /* 0x022fe200078e00ff */
[----:B------:R-:W-:Y:S02]  /*4030*/  ISETP.NE.AND P0, PT, R6, 0x1, PT ;  /* 0x000000010600780c */ /* 0x000fe40003f05270 */
[----:B------:R-:W-:Y:S01]  /*4040*/  ISETP.NE.AND P2, PT, R26, 0x1, PT ;  /* 0x000000011a00780c */ /* 0x000fe20003f45270 */
[----:B----4-:R-:W-:Y:S01]  /*4050*/  IMAD.HI.U32 R34, R19, R16, RZ ;  /* 0x0000001013227227 */ /* 0x010fe200078e00ff */
[----:B------:R-:W-:Y:S02]  /*4060*/  SHF.R.U32.HI R33, RZ, R18, R33 ;  /* 0x00000012ff217219 */ /* 0x000fe40000011621 */
[----:B------:R-:W-:Y:S01]  /*4070*/  ISETP.NE.AND P4, PT, R2, 0x1, PT ;  /* 0x000000010200780c */ /* 0x000fe20003f85270 */
[----:B------:R-:W-:Y:S01]  /*4080*/  IMAD.HI.U32 R38, R13, R16, RZ ;  /* 0x000000100d267227 */ /* 0x000fe200078e00ff */
[----:B------:R-:W-:Y:S02]  /*4090*/  SHF.R.U32.HI R34, RZ, R17, R34 ;  /* 0x00000011ff227219 */ /* 0x000fe40000011622 */
[----:B------:R-:W-:Y:S01]  /*40a0*/  SEL R3, R22, R33, !P0 ;  /* 0x0000002116037207 */ /* 0x000fe20004000000 */
[C---:B------:R-:W-:Y:S01]  /*40b0*/  IMAD.HI.U32 R33, R8.reuse, R7, RZ ;  /* 0x0000000708217227 */ /* 0x040fe200078e00ff */
[----:B------:R-:W-:Y:S02]  /*40c0*/  SEL R11, R19, R34, !P4 ;  /* 0x00000022130b7207 */ /* 0x000fe40006000000 */
[----:B------:R-:W-:Y:S01]  /*40d0*/  SHF.R.U32.HI R38, RZ, R17, R38 ;  /* 0x00000011ff267219 */ /* 0x000fe20000011626 */
[----:B------:R-:W-:Y:S01]  /*40e0*/  IMAD.HI.U32 R40, R3, R4, RZ ;  /* 0x0000000403287227 */ /* 0x000fe200078e00ff */
[----:B------:R-:W-:Y:S03]  /*40f0*/  SHF.R.U32.HI R33, RZ, R18, R33 ;  /* 0x00000012ff217219 */ /* 0x000fe60000011621 */
[----:B------:R-:W-:Y:S01]  /*4100*/  IMAD.HI.U32 R34, R11, R4, RZ ;  /* 0x000000040b227227 */ /* 0x000fe200078e00ff */
[----:B------:R-:W-:Y:S02]  /*4110*/  @P2 SHF.R.U32.HI R3, RZ, R5, R40 ;  /* 0x00000005ff032219 */ /* 0x000fe40000011628 */
[----:B------:R-:W-:Y:S02]  /*4120*/  SEL R9, R8, R33, !P0 ;  /* 0x0000002108097207 */ /* 0x000fe40004000000 */
[----:B------:R-:W-:Y:S01]  /*4130*/  @P2 SHF.R.U32.HI R11, RZ, R5, R34 ;  /* 0x00000005ff0b2219 */ /* 0x000fe20000011622 */
[C---:B------:R-:W-:Y:S01]  /*4140*/  IMAD R10, R26.reuse, R3, RZ ;  /* 0x000000031a0a7224 */ /* 0x040fe200078e02ff */
[----:B------:R-:W-:Y:S01]  /*4150*/  SEL R3, R13, R38, !P4 ;  /* 0x000000260d037207 */ /* 0x000fe20006000000 */
[C---:B------:R-:W-:Y:S03]  /*4160*/  IMAD.HI.U32 R14, R9.reuse, R4, RZ ;  /* 0x00000004090e7227 */ /* 0x040fe600078e00ff */
[----:B------:R-:W-:Y:S01]  /*4170*/  ISETP.GE.AND P0, PT, R9, R10, PT ;  /* 0x0000000a0900720c */ /* 0x000fe20003f06270 */
[C---:B------:R-:W-:Y:S01]  /*4180*/  IMAD R12, R26.reuse, R11, RZ ;  /* 0x0000000b1a0c7224 */ /* 0x040fe200078e02ff */
[-C--:B------:R-:W-:Y:S04]  /*4190*/  SHF.R.U32.HI R14, RZ, R5.reuse, R14 ;  /* 0x00000005ff0e7219 */ /* 0x080fe8000001160e */
[----:B------:R-:W-:Y:S02]  /*41a0*/  ISETP.GE.OR P0, PT, R3, R12, P0 ;  /* 0x0000000c0300720c */ /* 0x000fe40000706670 */
[----:B------:R-:W-:Y:S05]  /*41b0*/  SEL R15, R9, R14, !P2 ;  /* 0x0000000e090f7207 */ /* 0x000fea0005000000 */
[----:B------:R-:W-:Y:S04]  /*41c0*/  IMAD.MOV R14, RZ, RZ, -R15 ;  /* 0x000000ffff0e7224 */ /* 0x000fe800078e0a0f */
[----:B------:R-:W-:Y:S02]  /*41d0*/  IMAD R14, R26, R14, R9 ;  /* 0x0000000e1a0e7224 */ /* 0x000fe400078e0209 */
[C---:B------:R-:W-:Y:S05]  /*41e0*/  @!P0 IMAD.HI.U32 R10, R3.reuse, R4, RZ ;  /* 0x00000004030a8227 */ /* 0x040fea00078e00ff */
[----:B------:R-:W-:Y:S04]  /*41f0*/  @!P0 SHF.R.U32.HI R10, RZ, R5, R10 ;  /* 0x00000005ff0a8219 */ /* 0x000fe8000001160a */
[----:B------:R-:W-:Y:S01]  /*4200*/  @!P0 SEL R0, R3, R10, !P2 ;  /* 0x0000000a03008207 */ /* 0x000fe20005000000 */
[----:B------:R-:W-:Y:S03]  /*4210*/  IMAD.MOV R10, RZ, RZ, -R3 ;  /* 0x000000ffff0a7224 */ /* 0x000fe600078e0a03 */
[----:B------:R-:W-:Y:S01]  /*4220*/  @!P0 IADD3 R15, PT, PT, R15, -R0, RZ ;  /* 0x800000000f0f8210 */ /* 0x000fe20007ffe0ff */
[----:B------:R-:W-:Y:S01]  /*4230*/  @!P0 IMAD R0, R11, R14, R0 ;  /* 0x0000000e0b008224 */ /* 0x000fe200078e0200 */
[----:B------:R-:W-:Y:S01]  /*4240*/  IADD3 R11, PT, PT, -R9, RZ, RZ ;  /* 0x000000ff090b7210 */ /* 0x000fe20007ffe1ff */
[----:B------:R-:W-:Y:S02]  /*4250*/  IMAD R13, R2, R10, R13 ;  /* 0x0000000a020d7224 */ /* 0x000fe400078e020d */
[----:B------:R-:W-:Y:S02]  /*4260*/  @!P0 IMAD R9, R15, R26, R3 ;  /* 0x0000001a0f098224 */ /* 0x000fe400078e0203 */
[----:B------:R-:W-:Y:S02]  /*4270*/  @!P0 IMAD.MOV.U32 R3, RZ, RZ, R0 ;  /* 0x000000ffff038224 */ /* 0x000fe400078e0000 */
[----:B------:R-:W-:Y:S02]  /*4280*/  IMAD R8, R6, R11, R8 ;  /* 0x0000000b06087224 */ /* 0x000fe400078e0208 */
[----:B------:R-:W-:Y:S02]  /*4290*/  IMAD R13, R3, R2, R13 ;  /* 0x00000002030d7224 */ /* 0x000fe400078e020d */
[----:B------:R-:W-:Y:S02]  /*42a0*/  IMAD R8, R9, R6, R8 ;  /* 0x0000000609087224 */ /* 0x000fe400078e0208 */
.L_x_69:
[----:B------:R-:W-:Y:S05]  /*42b0*/  BRA.U UP1, `(.L_x_70) ;  /* 0x0000000101107547 */ /* 0x000fea000b800000 */
[----:B------:R-:W-:Y:S04]  /*42c0*/  MOV R0, UR6 ;  /* 0x0000000600007c02 */ /* 0x000fe80008000f00 */
[----:B------:R-:W-:Y:S04]  /*42d0*/  SHF.L.U32 R3, R0, 0x1f, RZ ;  /* 0x0000001f00037819 */ /* 0x000fe800000006ff */
[----:B------:R-:W2:Y:S02]  /*42e0*/  SYNCS.PHASECHK.TRANS64.TRYWAIT P0, [UR7+0x88], R3 ;  /* 0x00008803ff0075a7 */ /* 0x000ea40008001107 */
[----:B--2---:R-:W-:Y:S05]  /*42f0*/  @!P0 BRA `(.L_x_71) ;  /* 0x0000004400508947 */ /* 0x004fea0003800000 */
.L_x_70:
[----:B------:R-:W-:Y:S02]  /*4300*/  R2UR UR35, R21 ;  /* 0x00000000152372ca */ /* 0x000fe400000e0000 */
[----:B------:R-:W-:Y:S02]  /*4310*/  R2UR UR34, R20 ;  /* 0x00000000142272ca */ /* 0x000fe400000e0000 */
[----:B------:R-:W-:Y:S02]  /*4320*/  ISETP.NE.U32.AND P2, PT, RZ, UR4, PT ;  /* 0x00000004ff007c0c */ /* 0x000fe4000bf45070 */
[----:B------:R-:W-:Y:S02]  /*4330*/  SHF.L.U32 R12, R32, 0x1f, RZ ;  /* 0x0000001f200c7819 */ /* 0x000fe400000006ff */
[----:B------:R-:W-:Y:S05]  /*4340*/  ISETP.NE.AND.EX P2, PT, RZ, UR5, PT, P2 ;  /* 0x00000005ff007c0c */ /* 0x000fea000bf45320 */
[----:B------:R-:W-:Y:S02]  /*4350*/  USHF.L.U32 UR35, UR35, 0x6, URZ ;  /* 0x0000000623237899 */ /* 0x000fe400080006ff */
[----:B------:R-:W-:Y:S01]  /*4360*/  USHF.L.U32 UR34, UR34, 0x7, URZ ;  /* 0x0000000722227899 */ /* 0x000fe200080006ff */
[----:B------:R-:W-:Y:S11]  /*4370*/  BRA.U !UP3, `(.L_x_72) ;  /* 0x000000010b347547 */ /* 0x000ff6000b800000 */
[----:B------:R-:W-:Y:S01]  /*4380*/  UPLOP3.LUT UP0, UPT, UPT, UPT, UP2, 0x80, 0x8 ;  /* 0x000000000008789c */ /* 0x000fe20003f0f020 */
[----:B--2---:R-:W-:Y:S02]  /*4390*/  HFMA2 R0, -RZ, RZ, 0, 5.9604644775390625e-08 ;  /* 0x00000001ff007431 */ /* 0x004fe400000001ff */
[----:B------:R-:W-:Y:S03]  /*43a0*/  IMAD.MOV.U32 R59, RZ, RZ, 0x1 ;  /* 0x00000001ff3b7424 */ /* 0x000fe600078e00ff */
[----:B------:R-:W-:Y:S05]  /*43b0*/  PLOP3.LUT P0, PT, PT, PT, UP0, 0x80, 0x8 ;  /* 0x000000000008781c */ /* 0x000fea0003f0f008 */
[----:B------:R-:W2:Y:S01]  /*43c0*/  @UP0 LDCU.64 UR10, c[0x0][0x888] ;  /* 0x00011100ff0a07ac */ /* 0x000ea20008000a00 */
[----:B------:R-:W-:Y:S07]  /*43d0*/  @UP0 UIMAD UR8, UR36, UR4, URZ ;  /* 0x00000004240802a4 */ /* 0x000fee000f8e02ff */
[----:B------:R-:W-:Y:S01]  /*43e0*/  @!P0 PRMT R59, R0, 0x7610, R59 ;  /* 0x00007610003b8816 */ /* 0x000fe2000000003b */
[----:B--2---:R-:W-:Y:S03]  /*43f0*/  @UP0 UIMAD.WIDE UR10, UR8, 0x4, UR10 ;  /* 0x00000004080a08a5 */ /* 0x004fe6000f8e020a */
[----:B------:R-:W2:Y:S03]  /*4400*/  @!UP0 LDCU UR8, c[0x0][0x880] ;  /* 0x00011000ff0887ac */ /* 0x000ea60008000800 */
[----:B------:R-:W-:Y:S01]  /*4410*/  IMAD.U32 R10, RZ, RZ, UR10 ;  /* 0x0000000aff0a7e24 */ /* 0x000fe2000f8e00ff */
[----:B------:R-:W-:Y:S05]  /*4420*/  MOV R11, UR11 ;  /* 0x0000000b000b7c02 */ /* 0x000fea0008000f00 */
[----:B-----5:R3:W5:Y:S02]  /*4430*/  @P0 LDG.E R35, desc[UR46][R10.64] ;  /* 0x0000002e0a230981 */ /* 0x020764000c1e1900 */
[----:B--23--:R-:W-:Y:S07]  /*4440*/  @!P0 IMAD.U32 R35, RZ, RZ, UR8 ;  /* 0x00000008ff238e24 */ /* 0x00cfee000f8e00ff */
.L_x_72:
[----:B-----5:R-:W-:Y:S01]  /*4450*/  @!P2 FSETP.EQ.AND P0, PT, R35, RZ, PT ;  /* 0x000000ff2300a20b */ /* 0x020fe20003f02000 */
[----:B------:R-:W-:Y:S01]  /*4460*/  @!UPT UIADD3 URZ, UPT, UPT, URZ, URZ, URZ ;  /* 0x000000fffffff290 */ /* 0x000fe2000fffe0ff */
[----:B------:R-:W-:Y:S11]  /*4470*/  @!P2 BRA `(.L_x_73) ;  /* 0x000000000014a947 */ /* 0x000ff60003800000 */
[----:B------:R-:W-:Y:S02]  /*4480*/  LOP3.LUT P2, RZ, R59, 0xff, RZ, 0xc0, !PT ;  /* 0x000000ff3bff7812 */ /* 0x000fe4000784c0ff */
[----:B------:R-:W-:Y:S04]  /*4490*/  PLOP3.LUT P0, PT, PT, PT, UP0, 0x80, 0x8 ;  /* 0x000000000008781c */ /* 0x000fe80003f0f008 */
[----:B------:R-:W-:Y:S07]  /*44a0*/  PLOP3.LUT P0, PT, P0, PT, PT, 0x8, 0x80 ;  /* 0x000000000080781c */ /* 0x000fee000070e170 */
[----:B------:R-:W-:Y:S11]  /*44b0*/  @P2 FSETP.EQ.AND P0, PT, R35, RZ, PT ;  /* 0x000000ff2300220b */ /* 0x000ff60003f02000 */
[----:B------:R-:W-:Y:S02]  /*44c0*/  @!UPT UIADD3 URZ, UPT, UPT, URZ, URZ, URZ ;  /* 0x000000fffffff290 */ /* 0x000fe4000fffe0ff */
.L_x_73:
[----:B------:R-:W3:Y:S01]  /*44d0*/  SYNCS.PHASECHK.TRANS64.TRYWAIT P2, [UR7+0x60], R12 ;  /* 0x0000600cff0075a7 */ /* 0x000ee20008041107 */
[----:B------:R-:W-:Y:S04]  /*44e0*/  ELECT P4, URZ, PT ;  /* 0x0000000000ff782f */ /* 0x000fe80003880000 */
[----:B------:R-:W-:Y:S11]  /*44f0*/  PLOP3.LUT P4, PT, P0, P4, PT, 0xf2, 0x2f ;  /* 0x00000000002f781c */ /* 0x000ff60000789e72 */
[----:B------:R-:W-:Y:S02]  /*4500*/  @!UPT UIADD3 URZ, UPT, UPT, URZ, URZ, URZ ;  /* 0x000000fffffff290 */ /* 0x000fe4000fffe0ff */
[----:B-1----:R-:W-:Y:S05]  /*4510*/  @!P4 IADD3 R9, P0, PT, R36, 0x580, RZ ;  /* 0x000005802409c810 */ /* 0x002fea0007f1e0ff */
[----:B--2---:R-:W-:Y:S01]  /*4520*/  @!P4 IMAD.X R0, RZ, RZ, R37, P0 ;  /* 0x000000ffff00c224 */ /* 0x004fe200000e0625 */
[----:B---3--:R-:W-:Y:S07]  /*4530*/  @!P2 BRA `(.L_x_74) ;  /* 0x0000004000d8a947 */ /* 0x008fee0003800000 */
.L_x_161:
[----:B------:R-:W-:Y:S01]  /*4540*/  @!P4 R2UR UR8, R0 ;  /* 0x000000000008c2ca */ /* 0x000fe200000e0000 */
[----:B------:R-:W-:Y:S01]  /*4550*/  VOTEU.ALL UP1, P4 ;  /* 0x0000000000ff7886 */ /* 0x000fe20002020000 */
[----:B------:R-:W-:Y:S01]  /*4560*/  @!P4 R2UR UR9, R9 ;  /* 0x000000000909c2ca */ /* 0x000fe200000e0000 */
[----:B------:R-:W-:Y:S01]  /*4570*/  @!P4 IMAD.MOV.U32 R0, RZ, RZ, 0x1000 ;  /* 0x00001000ff00c424 */ /* 0x000fe200078e00ff */
[----:B------:R-:W-:Y:S01]  /*4580*/  UMOV UR10, 0x0 ;  /* 0x00000000000a7882 */ /* 0x000fe20000000000 */
[----:B------:R-:W-:Y:S01]  /*4590*/  UMOV UR11, 0x10000000 ;  /* 0x10000000000b7882 */ /* 0x000fe20000000000 */
[----:B------:R-:W-:Y:S01]  /*45a0*/  @!UP1 UIADD3 UR32, UPT, UPT, UR7, 0x200, URZ ;  /* 0x0000020007209890 */ /* 0x000fe2000fffe0ff */
[----:B------:R-:W-:Y:S01]  /*45b0*/  @!P4 IADD3 R9, P0, PT, R36, 0x580, RZ ;  /* 0x000005802409c810 */ /* 0x000fe20007f1e0ff */
[----:B------:R-:W-:Y:S05]  /*45c0*/  VOTEU.ALL UP1, P4 ;  /* 0x0000000000ff7886 */ /* 0x000fea0002020000 */
[----:B------:R-:W-:Y:S01]  /*45d0*/  IMAD.U32 R11, RZ, RZ, UR8 ;  /* 0x00000008ff0b7e24 */ /* 0x000fe2000f8e00ff */
[----:B------:R-:W-:Y:S01]  /*45e0*/  UPRMT UR8, UR37, 0x654, UR33 ;  /* 0x0000065425087896 */ /* 0x000fe20008000021 */
[----:B------:R-:W-:Y:S03]  /*45f0*/  IMAD.U32 R10, RZ, RZ, UR9 ;  /* 0x00000009ff0a7e24 */ /* 0x000fe6000f8e00ff */
[----:B------:R-:W-:Y:S02]  /*4600*/  @!P4 R2UR UR15, R11 ;  /* 0x000000000b0fc2ca */ /* 0x000fe400000e0000 */
[----:B------:R-:W-:Y:S11]  /*4610*/  @!P4 R2UR UR14, R10 ;  /* 0x000000000a0ec2ca */ /* 0x000ff600000e0000 */
[----:B------:R-:W-:Y:S02]  /*4620*/  @!UPT UIADD3 URZ, UPT, UPT, URZ, URZ, URZ ;  /* 0x000000fffffff290 */ /* 0x000fe4000fffe0ff */
[----:B------:R2:W-:Y:S01]  /*4630*/  @!UP1 UTMALDG.3D [UR32], [UR14], desc[UR10] ;  /* 0x00000a200e0095b4 */ /* 0x0005e20008011000 */
[----:B------:R3:W-:Y:S01]  /*4640*/  @!P4 SYNCS.ARRIVE.TRANS64.RED.A0TR RZ, [UR7+0x40], R0 ;  /* 0x00004000ffffc9a7 */ /* 0x0007e20008300407 */
[----:B------:R-:W-:Y:S01]  /*4650*/  SYNCS.ARRIVE.TRANS64.RED.A1T0 RZ, [UR8], RZ ;  /* 0x000000ffffff79a7 */ /* 0x000fe20008100408 */
[----:B---3--:R-:W-:Y:S01]  /*4660*/  @!P4 IMAD.X R0, RZ, RZ, R37, P0 ;  /* 0x000000ffff00c224 */ /* 0x008fe200000e0625 */
[----:B------:R-:W3:Y:S02]  /*4670*/  SYNCS.PHASECHK.TRANS64.TRYWAIT P2, [UR7+0x68], R12 ;  /* 0x0000680cff0075a7 */ /* 0x000ee40008041107 */
[----:B--23--:R-:W-:Y:S05]  /*4680*/  @!P2 BRA `(.L_x_75) ;  /* 0x00000040009ca947 */ /* 0x00cfea0003800000 */
.L_x_163:
        /* <DEDUP_REMOVED lines=8> */
[----:B------:R-:W-:Y:S01]  /*4710*/  @!UP1 UIADD3 UR24, UPT, UPT, UR7, 0x1200, URZ ;  /* 0x0000120007189890 */ /* 0x000fe2000fffe0ff */
[----:B------:R-:W-:Y:S01]  /*4720*/  VOTEU.ALL UP1, P4 ;  /* 0x0000000000ff7886 */ /* 0x000fe20002020000 */
[----:B------:R-:W-:Y:S01]  /*4730*/  UMOV UR27, UR35 ;  /* 0x00000023001b7c82 */ /* 0x000fe20008000000 */
[----:B------:R-:W-:Y:S02]  /*4740*/  UMOV UR28, UR36 ;  /* 0x00000024001c7c82 */ /* 0x000fe40008000000 */
[----:B------:R-:W-:Y:S01]  /*4750*/  IMAD.U32 R11, RZ, RZ, UR8 ;  /* 0x00000008ff0b7e24 */ /* 0x000fe2000f8e00ff */
[----:B------:R-:W-:Y:S01]  /*4760*/  UPRMT UR8, UR37, 0x654, UR25 ;  /* 0x0000065425087896 */ /* 0x000fe20008000019 */
[----:B------:R-:W-:Y:S02]  /*4770*/  IMAD.U32 R10, RZ, RZ, UR9 ;  /* 0x00000009ff0a7e24 */ /* 0x000fe4000f8e00ff */
[----:B------:R-:W-:Y:S01]  /*4780*/  @!P4 IMAD.X R20, RZ, RZ, R37, P0 ;  /* 0x000000ffff14c224 */ /* 0x000fe200000e0625 */
[----:B------:R-:W-:Y:S02]  /*4790*/  @!P4 R2UR UR15, R11 ;  /* 0x000000000b0fc2ca */ /* 0x000fe400000e0000 */
[----:B------:R-:W-:Y:S11]  /*47a0*/  @!P4 R2UR UR14, R10 ;  /* 0x000000000a0ec2ca */ /* 0x000ff600000e0000 */
[----:B------:R-:W-:Y:S02]  /*47b0*/  @!UPT UIADD3 URZ, UPT, UPT, URZ, URZ, URZ ;  /* 0x000000fffffff290 */ /* 0x000fe4000fffe0ff */
[----:B------:R2:W-:Y:S01]  /*47c0*/  @!UP1 UTMALDG.3D [UR24], [UR14], desc[UR10] ;  /* 0x00000a180e0095b4 */ /* 0x0005e20008011000 */
[----:B------:R2:W-:Y:S01]  /*47d0*/  @!P4 SYNCS.ARRIVE.TRANS64.RED.A0TR RZ, [UR7+0x48], R0 ;  /* 0x00004800ffffc9a7 */ /* 0x0005e20008300407 */
[----:B------:R-:W-:Y:S01]  /*47e0*/  SYNCS.ARRIVE.TRANS64.RED.A1T0 RZ, [UR8], RZ ;  /* 0x000000ffffff79a7 */ /* 0x000fe20008100408 */
[----:B------:R-:W3:Y:S02]  /*47f0*/  SYNCS.PHASECHK.TRANS64.TRYWAIT P2, [UR7+0x70], R12 ;  /* 0x0000700cff0075a7 */ /* 0x000ee40008041107 */
[----:B--23--:R-:W-:Y:S05]  /*4800*/  @!P2 BRA `(.L_x_76) ;  /* 0x000000400054a947 */ /* 0x00cfea0003800000 */
.L_x_165:
[----:B------:R-:W2:Y:S01]  /*4810*/  LDC.64 R14, c[0x0][0xb10] ;  /* 0x0002c400ff0e7b82 */ /* 0x000ea20000000a00 */
[----:B------:R-:W-:Y:S01]  /*4820*/  @!P4 R2UR UR8, R20 ;  /* 0x000000001408c2ca */ /* 0x000fe200000e0000 */
[----:B------:R-:W-:Y:S01]  /*4830*/  VOTEU.ALL UP1, P4 ;  /* 0x0000000000ff7886 */ /* 0x000fe20002020000 */
[----:B------:R-:W-:Y:S01]  /*4840*/  @!P4 R2UR UR9, R21 ;  /* 0x000000001509c2ca */ /* 0x000fe200000e0000 */
[----:B------:R-:W-:Y:S01]  /*4850*/  UMOV UR10, 0x0 ;  /* 0x00000000000a7882 */ /* 0x000fe20000000000 */
[----:B------:R-:W-:Y:S03]  /*4860*/  UMOV UR11, 0x10000000 ;  /* 0x10000000000b7882 */ /* 0x000fe60000000000 */
[----:B------:R-:W3:Y:S01]  /*4870*/  LDC.64 R10, c[0x0][0xb18] ;  /* 0x0002c600ff0a7b82 */ /* 0x000ee20000000a00 */
[----:B------:R-:W-:Y:S01]  /*4880*/  @!UP1 UIADD3 UR18, UPT, UPT, UR34, 0x40, URZ ;  /* 0x0000004022129890 */ /* 0x000fe2000fffe0ff */
[----:B------:R-:W-:Y:S01]  /*4890*/  @P3 SHF.R.U32.HI R24, RZ, 0x10, R29 ;  /* 0x00000010ff183819 */ /* 0x000fe2000001161d */
[----:B------:R-:W-:Y:S01]  /*48a0*/  @!UP1 UIADD3 UR16, UPT, UPT, UR7, 0x2200, URZ ;  /* 0x0000220007109890 */ /* 0x000fe2000fffe0ff */
[----:B------:R-:W-:Y:S01]  /*48b0*/  VIADD R27, R27, 0x1 ;  /* 0x000000011b1b7836 */ /* 0x000fe20000000000 */
[----:B------:R-:W-:Y:S03]  /*48c0*/  VOTEU.ALL UP1, P4 ;  /* 0x0000000000ff7886 */ /* 0x000fe60002020000 */
[----:B------:R-:W5:Y:S01]  /*48d0*/  @!P1 LDC R0, c[0x0][0xb20] ;  /* 0x0002c800ff009b82 */ /* 0x000f620000000800 */
[----:B------:R-:W-:Y:S01]  /*48e0*/  UMOV UR19, UR35 ;  /* 0x0000002300137c82 */ /* 0x000fe20008000000 */
[----:B------:R-:W-:Y:S01]  /*48f0*/  IMAD.U32 R21, RZ, RZ, UR8 ;  /* 0x00000008ff157e24 */ /* 0x000fe2000f8e00ff */
[----:B------:R-:W-:Y:S05]  /*4900*/  UMOV UR20, UR36 ;  /* 0x0000002400147c82 */ /* 0x000fea0008000000 */
[----:B-1----:R-:W1:Y:S01]  /*4910*/  @!P1 LDC R3, c[0x0][0xb0c] ;  /* 0x0002c300ff039b82 */ /* 0x002e620000000800 */
[----:B------:R-:W-:Y:S01]  /*4920*/  IMAD.U32 R20, RZ, RZ, UR9 ;  /* 0x00000009ff147e24 */ /* 0x000fe2000f8e00ff */
[----:B------:R-:W-:Y:S01]  /*4930*/  UPRMT UR8, UR37, 0x654, UR17 ;  /* 0x0000065425087896 */ /* 0x000fe20008000011 */
[----:B------:R-:W-:Y:S03]  /*4940*/  @!P4 R2UR UR15, R21 ;  /* 0x00000000150fc2ca */ /* 0x000fe600000e0000 */
[----:B------:R-:W-:Y:S01]  /*4950*/  @!P4 R2UR UR14, R20 ;  /* 0x00000000140ec2ca */ /* 0x000fe200000e0000 */
[----:B------:R-:W-:Y:S11]  /*4960*/  @!P4 IMAD.MOV.U32 R20, RZ, RZ, 0x1000 ;  /* 0x00001000ff14c424 */ /* 0x000ff600078e00ff */
[----:B------:R-:W-:Y:S01]  /*4970*/  @!UPT UIADD3 URZ, UPT, UPT, URZ, URZ, URZ ;  /* 0x000000fffffff290 */ /* 0x000fe2000fffe0ff */
[----:B------:R1:W-:Y:S01]  /*4980*/  @!UP1 UTMALDG.3D [UR16], [UR14], desc[UR10] ;  /* 0x00000a100e0095b4 */ /* 0x0003e20008011000 */
[----:B------:R1:W-:Y:S02]  /*4990*/  @!P4 SYNCS.ARRIVE.TRANS64.RED.A0TR RZ, [UR7+0x50], R20 ;  /* 0x00005014ffffc9a7 */ /* 0x0003e40008300407 */
[----:B-1----:R-:W-:Y:S01]  /*49a0*/  @!P1 ISETP.NE.AND P2, PT, R3, 0x1, PT ;  /* 0x000000010300980c */ /* 0x002fe20003f45270 */
[C---:B--2---:R-:W-:Y:S01]  /*49b0*/  @!P1 IMAD.HI.U32 R14, R13.reuse, R14, RZ ;  /* 0x0000000e0d0e9227 */ /* 0x044fe200078e00ff */
[----:B---3--:R-:W-:Y:S03]  /*49c0*/  @!P1 ISETP.NE.AND P0, PT, R10, 0x1, PT ;  /* 0x000000010a00980c */ /* 0x008fe60003f05270 */
[C---:B------:R-:W-:Y:S01]  /*49d0*/  @!P1 IMAD.HI.U32 R11, R8.reuse, R11, RZ ;  /* 0x0000000b080b9227 */ /* 0x040fe200078e00ff */
[----:B------:R-:W-:Y:S04]  /*49e0*/  @!P1 SHF.R.U32.HI R14, RZ, R15, R14 ;  /* 0x0000000fff0e9219 */ /* 0x000fe8000001160e */
[----:B-----5:R-:W-:Y:S01]  /*49f0*/  @!P1 SHF.R.U32.HI R9, RZ, R0, R11 ;  /* 0x00000000ff099219 */ /* 0x020fe2000001160b */
[----:B------:R-:W-:Y:S01]  /*4a00*/  SYNCS.ARRIVE.TRANS64.RED.A1T0 RZ, [UR8], RZ ;  /* 0x000000ffffff79a7 */ /* 0x000fe20008100408 */
[----:B------:R-:W-:Y:S02]  /*4a10*/  @!P1 SEL R14, R13, R14, !P2 ;  /* 0x0000000e0d0e9207 */ /* 0x000fe40005000000 */
[----:B------:R-:W-:Y:S01]  /*4a20*/  @!P1 SEL R9, R8, R9, !P0 ;  /* 0x0000000908099207 */ /* 0x000fe20004000000 */
[----:B------:R-:W1:Y:S04]  /*4a30*/  SYNCS.PHASECHK.TRANS64.TRYWAIT P5, [UR7+0x78], R12 ;  /* 0x0000780cff0075a7 */ /* 0x000e6800080a1107 */
[----:B------:R-:W-:Y:S02]  /*4a40*/  @!P1 IMAD.IADD R0, R9, 0x1, -R14 ;  /* 0x0000000109009824 */ /* 0x000fe400078e0a0e */
[----:B------:R-:W-:Y:S02]  /*4a50*/  @!P1 IMAD.IADD R9, R14, 0x1, -R9 ;  /* 0x000000010e099824 */ /* 0x000fe400078e0a09 */
[----:B------:R-:W-:Y:S02]  /*4a60*/  @!P1 IMAD R13, R0, R3, R13 ;  /* 0x00000003000d9224 */ /* 0x000fe400078e020d */
[----:B------:R-:W-:Y:S01]  /*4a70*/  @!P1 IMAD R8, R9, R10, R8 ;  /* 0x0000000a09089224 */ /* 0x000fe200078e0208 */
[----:B-1----:R-:W-:Y:S06]  /*4a80*/  @!P5 BRA `(.L_x_77) ;  /* 0x0000003c00ccd947 */ /* 0x002fec0003800000 */
.L_x_167:
[----:B-1----:R-:W-:Y:S01]  /*4a90*/  @!P4 IADD3 R3, P0, PT, R36, 0x580, RZ ;  /* 0x000005802403c810 */ /* 0x002fe20007f1e0ff */
[----:B------:R-:W-:Y:S01]  /*4aa0*/  VOTEU.ALL UP1, P4 ;  /* 0x0000000000ff7886 */ /* 0x000fe20002020000 */
[----:B------:R-:W-:Y:S01]  /*4ab0*/  UMOV UR18, 0x0 ;  /* 0x0000000000127882 */ /* 0x000fe20000000000 */
[----:B------:R-:W-:Y:S01]  /*4ac0*/  UMOV UR19, 0x10000000 ;  /* 0x1000000000137882 */ /* 0x000fe20000000000 */
[----:B------:R-:W-:Y:S01]  /*4ad0*/  @!P4 R2UR UR9, R3 ;  /* 0x000000000309c2ca */ /* 0x000fe200000e0000 */
[----:B------:R-:W-:Y:S01]  /*4ae0*/  @!P4 IMAD.X R0, RZ, RZ, R37, P0 ;  /* 0x000000ffff00c224 */ /* 0x000fe200000e0625 */
[----:B------:R-:W-:Y:S01]  /*4af0*/  @!UP1 UIADD3 UR10, UPT, UPT, UR34, 0x60, URZ ;  /* 0x00000060220a9890 */ /* 0x000fe2000fffe0ff */
[----:B------:R-:W-:Y:S01]  /*4b00*/  ISETP.NE.AND P0, PT, R27, 0x2, PT ;  /* 0x000000021b00780c */ /* 0x000fe20003f05270 */
[----:B------:R-:W-:Y:S01]  /*4b10*/  UMOV UR11, UR35 ;  /* 0x00000023000b7c82 */ /* 0x000fe20008000000 */
[----:B------:R-:W-:Y:S01]  /*4b20*/  UMOV UR12, UR36 ;  /* 0x00000024000c7c82 */ /* 0x000fe20008000000 */
[----:B------:R-:W-:Y:S01]  /*4b30*/  @!P4 R2UR UR8, R0 ;  /* 0x000000000008c2ca */ /* 0x000fe200000e0000 */
[----:B------:R-:W-:Y:S01]  /*4b40*/  IMAD.IADD R20, R8, 0x1, R58 ;  /* 0x0000000108147824 */ /* 0x000fe200078e023a */
[----:B------:R-:W-:Y:S01]  /*4b50*/  @P3 R2UR UR36, R24 ;  /* 0x00000000182432ca */ /* 0x000fe200000e0000 */
[----:B------:R-:W-:Y:S01]  /*4b60*/  IMAD.IADD R21, R13, 0x1, R60 ;  /* 0x000000010d157824 */ /* 0x000fe200078e023c */
[----:B------:R-:W-:Y:S02]  /*4b70*/  SEL R0, RZ, 0x1, P0 ;  /* 0x00000001ff007807 */ /* 0x000fe40000000000 */
[----:B------:R-:W-:Y:S01]  /*4b80*/  LOP3.LUT R32, R32, 0x1, RZ, 0x3c, !PT ;  /* 0x0000000120207812 */ /* 0x000fe200078e3cff */
[----:B------:R-:W-:Y:S01]  /*4b90*/  IMAD.U32 R10, RZ, RZ, UR9 ;  /* 0x00000009ff0a7e24 */ /* 0x000fe2000f8e00ff */
[----:B------:R-:W-:Y:S01]  /*4ba0*/  @!UP1 UIADD3 UR9, UPT, UPT, UR7, 0x58, URZ ;  /* 0x0000005807099890 */ /* 0x000fe2000fffe0ff */
[----:B------:R-:W-:Y:S02]  /*4bb0*/  LOP3.LUT R25, R25, R0, RZ, 0x3c, !PT ;  /* 0x0000000019197212 */ /* 0x000fe400078e3cff */
[----:B------:R-:W-:Y:S02]  /*4bc0*/  SEL R27, R27, RZ, P0 ;  /* 0x000000ff1b1b7207 */ /* 0x000fe40000000000 */
[----:B------:R-:W-:Y:S01]  /*4bd0*/  IMAD.U32 R11, RZ, RZ, UR8 ;  /* 0x00000008ff0b7e24 */ /* 0x000fe2000f8e00ff */
[----:B------:R-:W-:Y:S01]  /*4be0*/  @!P4 R2UR UR14, R10 ;  /* 0x000000000a0ec2ca */ /* 0x000fe200000e0000 */
[----:B------:R-:W-:Y:S01]  /*4bf0*/  @!UP1 UIADD3 UR8, UPT, UPT, UR7, 0x3200, URZ ;  /* 0x0000320007089890 */ /* 0x000fe2000fffe0ff */
[----:B------:R-:W-:Y:S02]  /*4c00*/  VOTEU.ALL UP1, P4 ;  /* 0x0000000000ff7886 */ /* 0x000fe40002020000 */
[----:B------:R-:W-:Y:S11]  /*4c10*/  @!P4 R2UR UR15, R11 ;  /* 0x000000000b0fc2ca */ /* 0x000ff600000e0000 */
[----:B------:R-:W-:Y:S02]  /*4c20*/  @!UPT UIADD3 URZ, UPT, UPT, URZ, URZ, URZ ;  /* 0x000000fffffff290 */ /* 0x000fe4000fffe0ff */
[----:B------:R2:W-:Y:S01]  /*4c30*/  @!UP1 UTMALDG.3D [UR8], [UR14], desc[UR18] ;  /* 0x000012080e0095b4 */ /* 0x0005e20008011000 */
[----:B------:R2:W-:Y:S01]  /*4c40*/  @!P4 SYNCS.ARRIVE.TRANS64.RED.A0TR RZ, [UR7+0x58], R23 ;  /* 0x00005817ffffc9a7 */ /* 0x0005e20008300407 */
[----:B------:R-:W-:Y:S01]  /*4c50*/  UPLOP3.LUT UP1, UPT, UPT, UPT, UPT, 0x80, 0x8 ;  /* 0x000000000008789c */ /* 0x000fe20003f2f070 */
[----:B------:R-:W-:Y:S01]  /*4c60*/  SYNCS.ARRIVE.TRANS64.RED.A1T0 RZ, [UR13], RZ ;  /* 0x000000ffffff79a7 */ /* 0x000fe2000810040d */
[----:B------:R-:W-:Y:S09]  /*4c70*/  @P3 BRA `(.L_x_78) ;  /* 0xfffffff000943947 */ /* 0x000ff2000383ffff */
[----:B------:R-:W-:-:S04]  /*4c80*/  SHF.L.U32 R3, R32, 0x1f, RZ ;  /* 0x0000001f20037819 */ /* 0x000fc800000006ff */
[----:B------:R-:W1:Y:S02]  /*4c90*/  SYNCS.PHASECHK.TRANS64.TRYWAIT P0, [UR7+0x60], R3 ;  /* 0x00006003ff0075a7 */ /* 0x000e640008001107 */
[----:B-1----:R-:W-:Y:S05]  /*4ca0*/  @!P0 BRA `(.L_x_79) ;  /* 0x0000003c005c8947 */ /* 0x002fea0003800000 */
.L_x_169:
[----:B------:R-:W3:Y:S02]  /*4cb0*/  SYNCS.PHASECHK.TRANS64.TRYWAIT P0, [UR7+0x68], R3 ;  /* 0x00006803ff0075a7 */ /* 0x000ee40008001107 */
[----:B---3--:R-:W-:Y:S05]  /*4cc0*/  @!P0 BRA `(.L_x_80) ;  /* 0x0000003c006c8947 */ /* 0x008fea0003800000 */
.L_x_171:
[----:B------:R-:W3:Y:S02]  /*4cd0*/  SYNCS.PHASECHK.TRANS64.TRYWAIT P0, [UR7+0x70], R3 ;  /* 0x00007003ff0075a7 */ /* 0x000ee40008001107 */
[----:B---3--:R-:W-:Y:S05]  /*4ce0*/  @!P0 BRA `(.L_x_81) ;  /* 0x0000003c007c8947 */ /* 0x008fea0003800000 */
.L_x_173:
[----:B-1----:R-:W-:-:S07]  /*4cf0*/  MOV R0, UR7 ;  /* 0x0000000700007c02 */ /* 0x002fce0008000f00 */
.L_x_82:
[----:B-1----:R-:W-:-:S04]  /*4d00*/  SHF.L.U32 R3, R32, 0x1f, RZ ;  /* 0x0000001f20037819 */ /* 0x002fc800000006ff */
[----:B------:R1:W3:Y:S03]  /*4d10*/  SYNCS.PHASECHK.TRANS64.TRYWAIT P0, [R0+URZ+0x78], R3 ;  /* 0x00007803000075a7 */ /* 0x0002e600080011ff */
[----:B---3--:R-:W-:Y:S05]  /*4d20*/  @!P0 NANOSLEEP.SYNCS 0x989680 ;  /* 0x009896800000895d */ /* 0x008fea0003900000 */
[----:B------:R-:W3:Y:S02]  /*4d30*/  @!P0 SYNCS.PHASECHK.TRANS64 P0, [R0+URZ+0x78], R3 ;  /* 0x00007803000085a7 */ /* 0x000ee400080010ff */
[----:B--23--:R-:W-:Y:S05]  /*4d40*/  @P0 EXIT ;  /* 0x000000000000094d */ /* 0x00cfea0003800000 */
[----:B------:R-:W-:Y:S05]  /*4d50*/  BRA `(.L_x_82) ;  /* 0xfffffffc00e87947 */ /* 0x000fea000383ffff */
.L_x_67:
[----:B------:R-:W-:-:S06]  /*4d60*/  UISETP.GE.AND UP1, UPT, UR8, 0x4, UPT ;  /* 0x000000040800788c */ /* 0x000fcc000bf26270 */
[----:B------:R-:W-:-:S13]  /*4d70*/  PLOP3.LUT P0, PT, PT, PT, UP1, 0x80, 0x8 ;  /* 0x000000000008781c */ /* 0x000fda0003f0f018 */
[----:B------:R-:W-:Y:S05]  /*4d80*/  @!P0 EXIT ;  /* 0x000000000000894d */ /* 0x000fea0003800000 */
[----:B------:R-:W-:Y:S01]  /*4d90*/  BAR.SYNC.DEFER_BLOCKING 0x6, 0xa0 ;  /* 0x0182800000007b1d */ /* 0x000fe20000010000 */
[C---:B------:R-:W-:Y:S01]  /*4da0*/  IMAD.SHL.U32 R7, R72.reuse, 0x20, RZ ;  /* 0x0000002048077824 */ /* 0x040fe200078e00ff */
[C---:B------:R-:W-:Y:S01]  /*4db0*/  LOP3.LUT P0, RZ, R72.reuse, 0x4, RZ, 0xc0, !PT ;  /* 0x0000000448ff7812 */ /* 0x040fe2000780c0ff */
[C---:B------:R-:W-:Y:S01]  /*4dc0*/  IMAD.SHL.U32 R64, R72.reuse, 0x10, RZ ;  /* 0x0000001048407824 */ /* 0x040fe200078e00ff */
[----:B------:R-:W-:Y:S01]  /*4dd0*/  CS2R R68, SRZ ;  /* 0x0000000000447805 */ /* 0x000fe2000001ff00 */
[C---:B------:R-:W-:Y:S01]  /*4de0*/  IMAD.SHL.U32 R5, R72.reuse, 0x4, RZ ;  /* 0x0000000448057824 */ /* 0x040fe200078e00ff */
[----:B------:R-:W-:Y:S02]  /*4df0*/  UMOV UR48, 0x400 ;  /* 0x0000040000307882 */ /* 0x000fe40000000000 */
[----:B------:R-:W1:Y:S01]  /*4e00*/  LDC R63, c[0x0][0x370] ;  /* 0x0000dc00ff3f7b82 */ /* 0x000e620000000800 */
[----:B------:R-:W-:Y:S01]  /*4e10*/  ULEA UR48, UR37, UR48, 0x18 ;  /* 0x0000003025307291 */ /* 0x000fe2000f8ec0ff */
[----:B------:R-:W-:Y:S01]  /*4e20*/  LOP3.LUT R0, R7, 0xc0, RZ, 0xc0, !PT ;  /* 0x000000c007007812 */ /* 0x000fe200078ec0ff */
[----:B------:R-:W-:Y:S01]  /*4e30*/  IMAD.U32 R32, R72, 0x10000, RZ ;  /* 0x0001000048207824 */ /* 0x000fe200078e00ff */
[----:B------:R-:W-:Y:S01]  /*4e40*/  LOP3.LUT R64, R64, 0x600, RZ, 0xc0, !PT ;  /* 0x0000060040407812 */ /* 0x000fe200078ec0ff */
[----:B------:R-:W-:Y:S01]  /*4e50*/  UIADD3 UR4, UPT, UPT, UR48, 0x200, URZ ;  /* 0x0000020030047890 */ /* 0x000fe2000fffe0ff */
[----:B------:R-:W-:Y:S01]  /*4e60*/  LOP3.LUT R5, R0, 0x18, R5, 0xf8, !PT ;  /* 0x0000001800057812 */ /* 0x000fe200078ef805 */
[----:B------:R-:W-:Y:S01]  /*4e70*/  IMAD.MOV.U32 R71, RZ, RZ, 0x20 ;  /* 0x00000020ff477424 */ /* 0x000fe200078e00ff */
[----:B------:R-:W2:Y:S01]  /*4e80*/  LDC R28, c[0x0][0xb0c] ;  /* 0x0002c300ff1c7b82 */ /* 0x000ea20000000800 */
[----:B------:R-:W-:Y:S01]  /*4e90*/  SHF.R.U32.HI R0, RZ, 0x1, R72 ;  /* 0x00000001ff007819 */ /* 0x000fe20000011648 */
[----:B------:R-:W-:Y:S01]  /*4ea0*/  IMAD.MOV.U32 R70, RZ, RZ, 0x1 ;  /* 0x00000001ff467424 */ /* 0x000fe200078e00ff */
[--C-:B------:R-:W-:Y:S01]  /*4eb0*/  LOP3.LUT R64, R64, 0x20, R7.reuse, 0xf8, !PT ;  /* 0x0000002040407812 */ /* 0x100fe200078ef807 */
[----:B------:R-:W-:Y:S01]  /*4ec0*/  IMAD.MOV.U32 R30, RZ, RZ, RZ ;  /* 0x000000ffff1e7224 */ /* 0x000fe200078e00ff */
[----:B------:R-:W-:Y:S01]  /*4ed0*/  LOP3.LUT R32, R32, 0x600000, RZ, 0xc0, !PT ;  /* 0x0060000020207812 */ /* 0x000fe200078ec0ff */
[----:B------:R-:W-:Y:S01]  /*4ee0*/  IMAD.MOV.U32 R75, RZ, RZ, RZ ;  /* 0x000000ffff4b7224 */ /* 0x000fe200078e00ff */
[----:B------:R-:W-:Y:S01]  /*4ef0*/  LOP3.LUT R5, R5, 0x8, R0, 0x78, !PT ;  /* 0x0000000805057812 */ /* 0x000fe200078e7800 */
[----:B------:R-:W4:Y:S01]  /*4f00*/  LDC R61, c[0x0][0xb20] ;  /* 0x0002c800ff3d7b82 */ /* 0x000f220000000800 */
[----:B------:R-:W3:Y:S01]  /*4f10*/  LDS R3, [UR48+0x140] ;  /* 0x00014030ff037984 */ /* 0x000ee20008000800 */
[----:B------:R-:W-:Y:S01]  /*4f20*/  LOP3.LUT R64, R64, 0x100, R7, 0xf8, !PT ;  /* 0x0000010040407812 */ /* 0x000fe200078ef807 */
[----:B------:R-:W-:Y:S01]  /*4f30*/  IMAD.U32 R66, RZ, RZ, UR4 ;  /* 0x00000004ff427e24 */ /* 0x000fe2000f8e00ff */
[----:B------:R-:W-:Y:S01]  /*4f40*/  LOP3.LUT R72, R72, 0x60, RZ, 0xc0, !PT ;  /* 0x0000006048487812 */ /* 0x000fe200078ec0ff */
[----:B------:R-:W1:Y:S01]  /*4f50*/  LDCU.64 UR52, c[0x0][0x348] ;  /* 0x00006900ff3477ac */ /* 0x000e620008000a00 */
[----:B------:R-:W-:-:S02]  /*4f60*/  LOP3.LUT R64, R64, R5, RZ, 0xfc, !PT ;  /* 0x0000000540407212 */ /* 0x000fc400078efcff */
[----:B------:R-:W1:Y:S01]  /*4f70*/  LDC R27, c[0x0][0xb30] ;  /* 0x0002cc00ff1b7b82 */ /* 0x000e620000000800 */
[----:B------:R-:W-:Y:S01]  /*4f80*/  SEL R71, R71, 0xffffffe0, !P0 ;  /* 0xffffffe047477807 */ /* 0x000fe20004000000 */
[----:B------:R-:W1:Y:S01]  /*4f90*/  LDCU.64 UR38, c[0x0][0x888] ;  /* 0x00011100ff2677ac */ /* 0x000e620008000a00 */
[----:B------:R-:W1:Y:S05]  /*4fa0*/  LDCU.64 UR44, c[0x0][0x890] ;  /* 0x00011200ff2c77ac */ /* 0x000e6a0008000a00 */
[----:B------:R-:W1:Y:S01]  /*4fb0*/  LDC.64 R56, c[0x0][0xb10] ;  /* 0x0002c400ff387b82 */ /* 0x000e620000000a00 */
[----:B------:R-:W-:Y:S01]  /*4fc0*/  UMOV UR49, URZ ;  /* 0x000000ff00317c82 */ /* 0x000fe20008000000 */
[----:B------:R-:W-:-:S06]  /*4fd0*/  UMOV UR51, URZ ;  /* 0x000000ff00337c82 */ /* 0x000fcc0008000000 */
[----:B------:R-:W1:Y:S08]  /*4fe0*/  LDC.64 R24, c[0x0][0xb18] ;  /* 0x0002c600ff187b82 */ /* 0x000e700000000a00 */
[----:B------:R-:W1:Y:S08]  /*4ff0*/  LDC.64 R22, c[0x0][0xb28] ;  /* 0x0002ca00ff167b82 */ /* 0x000e700000000a00 */
[----:B------:R-:W1:Y:S01]  /*5000*/  LDC.64 R54, c[0x0][0x8b0] ;  /* 0x00022c00ff367b82 */ /* 0x000e620000000a00 */
[----:B---3--:R-:W-:-:S07]  /*5010*/  IMAD.IADD R32, R3, 0x1, R32 ;  /* 0x0000000103207824 */ /* 0x008fce00078e0220 */
[----:B------:R-:W3:Y:S08]  /*5020*/  LDC.64 R52, c[0x0][0x8a8] ;  /* 0x00022a00ff347b82 */ /* 0x000ef00000000a00 */
[----:B--2-4-:R-:W1:Y:S02]  /*5030*/  LDC R62, c[0x0][0x374] ;  /* 0x0000dd00ff3e7b82 */ /* 0x014e640000000800 */
.L_x_126:
[C---:B------:R-:W-:Y:S02]  /*5040*/  LEA R0, R75.reuse, UR48, 0x3 ;  /* 0x000000304b007c11 */ /* 0x040fe4000f8e18ff */
[----:B------:R-:W-:Y:S02]  /*5050*/  SHF.L.U32 R3, R68, 0x1f, RZ ;  /* 0x0000001f44037819 */ /* 0x000fe400000006ff */
[----:B------:R-:W-:Y:S02]  /*5060*/  LEA R16, R75, UR48, 0x4 ;  /* 0x000000304b107c11 */ /* 0x000fe4000f8e20ff */
[----:B------:R-:W2:Y:S02]  /*5070*/  SYNCS.PHASECHK.TRANS64.TRYWAIT P0, [R0+URZ+0x90], R3 ;  /* 0x00009003000075a7 */ /* 0x000ea400080011ff */
[----:B-12---:R-:W-:Y:S05]  /*5080*/  @!P0 BRA `(.L_x_83) ;  /* 0x0000003800ac8947 */ /* 0x006fea0003800000 */
.L_x_174:
[----:B------:R-:W4:Y:S01]  /*5090*/  LDC.64 R12, c[0x0][0xb10] ;  /* 0x0002c400ff0c7b82 */ /* 0x000f220000000a00 */
[----:B------:R-:W3:Y:S01]  /*50a0*/  LDS.128 R16, [R16+0x120] ;  /* 0x0001200010107984 */ /* 0x000ee20000000c00 */
[----:B-1----:R-:W-:Y:S01]  /*50b0*/  ISETP.NE.AND P1, PT, R27, 0x1, PT ;  /* 0x000000011b00780c */ /* 0x002fe20003f25270 */
[----:B--2---:R-:W-:Y:S01]  /*50c0*/  VIADD R0, R0, 0xa0 ;  /* 0x000000a000007836 */ /* 0x004fe20000000000 */
[----:B------:R-:W-:Y:S04]  /*50d0*/  ISETP.GE.AND P0, PT, R26, 0x1, PT ;  /* 0x000000011a00780c */ /* 0x000fe80003f06270 */
[----:B------:R-:W1:Y:S01]  /*50e0*/  LDC.64 R10, c[0x0][0xb18] ;  /* 0x0002c600ff0a7b82 */ /* 0x000e620000000a00 */
[----:B------:R-:W-:Y:S01]  /*50f0*/  PRMT R0, RZ, 0x654, R0 ;  /* 0x00000654ff007816 */ /* 0x000fe20000000000 */
[----:B------:R-:W-:Y:S01]  /*5100*/  @!PT LDS RZ, [RZ] ;  /* 0x00000000fffff984 */ /* 0x000fe20000000800 */
[----:B------:R-:W-:Y:S01]  /*5110*/  @!PT LDS RZ, [RZ] ;  /* 0x00000000fffff984 */ /* 0x000fe20000000800 */
[----:B------:R-:W-:Y:S01]  /*5120*/  @!PT LDS RZ, [RZ] ;  /* 0x00000000fffff984 */ /* 0x000fe20000000800 */
[----:B------:R-:W-:Y:S01]  /*5130*/  @!PT LDS RZ, [RZ] ;  /* 0x00000000fffff984 */ /* 0x000fe20000000800 */
[----:B------:R2:W-:Y:S06]  /*5140*/  MEMBAR.ALL.CTA ;  /* 0x0000000000007992 */ /* 0x0005ec0000008000 */
[----:B--2---:R-:W2:Y:S01]  /*5150*/  FENCE.VIEW.ASYNC.S ;  /* 0x00000000000073c6 */ /* 0x004ea20000000000 */
[----:B------:R-:W1:Y:S08]  /*5160*/  @!P1 LDC R14, c[0x0][0xb20] ;  /* 0x0002c800ff0e9b82 */ /* 0x000e700000000800 */
[----:B------:R-:W1:Y:S01]  /*5170*/  @!P1 LDC R9, c[0x0][0xb0c] ;  /* 0x0002c300ff099b82 */ /* 0x000e620000000800 */
[----:B--2---:R2:W-:Y:S01]  /*5180*/  SYNCS.ARRIVE.TRANS64.RED.A1T0 RZ, [R0+URZ], RZ ;  /* 0x000000ff00ff79a7 */ /* 0x0045e200081004ff */
[----:B---3--:R-:W-:Y:S04]  /*5190*/  LOP3.LUT P4, RZ, R18, 0x1, RZ, 0xc0, !PT ;  /* 0x0000000112ff7812 */ /* 0x008fe8000788c0ff */
[----:B------:R-:W-:Y:S09]  /*51a0*/  P2R R73, PR, RZ, 0x10 ;  /* 0x00000010ff497803 */ /* 0x000ff20000000000 */
[----:B------:R-:W-:Y:S02]  /*51b0*/  @P4 MOV R31, R16 ;  /* 0x00000010001f4202 */ /* 0x000fe40000000f00 */
[----:B------:R-:W-:Y:S01]  /*51c0*/  @P4 LOP3.LUT R29, R17, 0xffff, RZ, 0xc0, !PT ;  /* 0x0000ffff111d4812 */ /* 0x000fe200078ec0ff */
[----:B--2-4-:R-:W-:Y:S06]  /*51d0*/  @!P0 BRA `(.L_x_84) ;  /* 0x0000000000a48947 */ /* 0x014fec0003800000 */
[----:B------:R-:W-:Y:S01]  /*51e0*/  IMAD.HI.U32 R36, R62, R25, RZ ;  /* 0x000000193e247227 */ /* 0x000fe200078e00ff */
[----:B------:R-:W-:Y:S02]  /*51f0*/  ISETP.NE.AND P0, PT, R24, 0x1, PT ;  /* 0x000000011800780c */ /* 0x000fe40003f05270 */
[----:B------:R-:W-:Y:S01]  /*5200*/  ISETP.NE.AND P2, PT, R26, 0x1, PT ;  /* 0x000000011a00780c */ /* 0x000fe20003f45270 */
[-C--:B------:R-:W-:Y:S01]  /*5210*/  IMAD.HI.U32 R34, R63, R56.reuse, RZ ;  /* 0x000000383f227227 */ /* 0x080fe200078e00ff */
[----:B------:R-:W-:Y:S02]  /*5220*/  SHF.R.U32.HI R37, RZ, R61, R36 ;  /* 0x0000003dff257219 */ /* 0x000fe40000011624 */
[----:B------:R-:W-:Y:S01]  /*5230*/  ISETP.NE.AND P3, PT, R28, 0x1, PT ;  /* 0x000000011c00780c */ /* 0x000fe20003f65270 */
[----:B------:R-:W-:Y:S01]  /*5240*/  IMAD.HI.U32 R40, R29, R25, RZ ;  /* 0x000000191d287227 */ /* 0x000fe200078e00ff */
[----:B------:R-:W-:Y:S02]  /*5250*/  SHF.R.U32.HI R34, RZ, R57, R34 ;  /* 0x00000039ff227219 */ /* 0x000fe40000011622 */
[----:B------:R-:W-:Y:S01]  /*5260*/  SEL R3, R62, R37, !P0 ;  /* 0x000000253e037207 */ /* 0x000fe20004000000 */
[----:B------:R-:W-:Y:S01]  /*5270*/  IMAD.HI.U32 R38, R31, R56, RZ ;  /* 0x000000381f267227 */ /* 0x000fe200078e00ff */
[----:B------:R-:W-:Y:S03]  /*5280*/  SEL R7, R63, R34, !P3 ;  /* 0x000000223f077207 */ /* 0x000fe60005800000 */
[-C--:B------:R-:W-:Y:S01]  /*5290*/  IMAD.HI.U32 R34, R3, R22.reuse, RZ ;  /* 0x0000001603227227 */ /* 0x080fe200078e00ff */
[----:B------:R-:W-:Y:S03]  /*52a0*/  SHF.R.U32.HI R38, RZ, R57, R38 ;  /* 0x00000039ff267219 */ /* 0x000fe60000011626 */
[----:B------:R-:W-:Y:S01]  /*52b0*/  IMAD.HI.U32 R36, R7, R22, RZ ;  /* 0x0000001607247227 */ /* 0x000fe200078e00ff */
[----:B------:R-:W-:Y:S02]  /*52c0*/  @P2 SHF.R.U32.HI R3, RZ, R23, R34 ;  /* 0x00000017ff032219 */ /* 0x000fe40000011622 */
[----:B------:R-:W-:Y:S02]  /*52d0*/  SHF.R.U32.HI R34, RZ, R61, R40 ;  /* 0x0000003dff227219 */ /* 0x000fe40000011628 */
[----:B------:R-:W-:Y:S01]  /*52e0*/  @P2 SHF.R.U32.HI R7, RZ, R23, R36 ;  /* 0x00000017ff072219 */ /* 0x000fe20000011624 */
[C---:B------:R-:W-:Y:S01]  /*52f0*/  IMAD R2, R26.reuse, R3, RZ ;  /* 0x000000031a027224 */ /* 0x040fe200078e02ff */
[----:B------:R-:W-:Y:S02]  /*5300*/  SEL R5, R29, R34, !P0 ;  /* 0x000000221d057207 */ /* 0x000fe40004000000 */
[----:B------:R-:W-:Y:S01]  /*5310*/  SEL R3, R31, R38, !P3 ;  /* 0x000000261f037207 */ /* 0x000fe20005800000 */
[----:B------:R-:W-:Y:S01]  /*5320*/  IMAD R4, R26, R7, RZ ;  /* 0x000000071a047224 */ /* 0x000fe200078e02ff */
[C---:B------:R-:W-:Y:S01]  /*5330*/  ISETP.GE.AND P0, PT, R5.reuse, R2, PT ;  /* 0x000000020500720c */ /* 0x040fe20003f06270 */
[----:B------:R-:W-:Y:S03]  /*5340*/  IMAD.HI.U32 R6, R5, R22, RZ ;  /* 0x0000001605067227 */ /* 0x000fe600078e00ff */
[----:B------:R-:W-:Y:S01]  /*5350*/  ISETP.GE.OR P0, PT, R3, R4, P0 ;  /* 0x000000040300720c */ /* 0x000fe20000706670 */
[----:B------:R-:W-:Y:S01]  /*5360*/  IMAD.MOV R4, RZ, RZ, -R3 ;  /* 0x000000ffff047224 */ /* 0x000fe200078e0a03 */
[-C--:B------:R-:W-:Y:S03]  /*5370*/  SHF.R.U32.HI R6, RZ, R23.reuse, R6 ;  /* 0x00000017ff067219 */ /* 0x080fe60000011606 */
[----:B------:R-:W-:Y:S01]  /*5380*/  IMAD R31, R28, R4, R31 ;  /* 0x000000041c1f7224 */ /* 0x000fe200078e021f */
[----:B------:R-:W-:Y:S05]  /*5390*/  SEL R15, R5, R6, !P2 ;  /* 0x00000006050f7207 */ /* 0x000fea0005000000 */
[----:B------:R-:W-:Y:S02]  /*53a0*/  IMAD.MOV R6, RZ, RZ, -R15 ;  /* 0x000000ffff067224 */ /* 0x000fe400078e0a0f */
[C---:B------:R-:W-:Y:S04]  /*53b0*/  @!P0 IMAD.HI.U32 R2, R3.reuse, R22, RZ ;  /* 0x0000001603028227 */ /* 0x040fe800078e00ff */
[----:B------:R-:W-:Y:S01]  /*53c0*/  IMAD R6, R26, R6, R5 ;  /* 0x000000061a067224 */ /* 0x000fe200078e0205 */
[----:B------:R-:W-:Y:S04]  /*53d0*/  @!P0 SHF.R.U32.HI R2, RZ, R23, R2 ;  /* 0x00000017ff028219 */ /* 0x000fe80000011602 */
[----:B------:R-:W-:Y:S02]  /*53e0*/  @!P0 SEL R0, R3, R2, !P2 ;  /* 0x0000000203008207 */ /* 0x000fe40005000000 */
[----:B------:R-:W-:Y:S02]  /*53f0*/  IADD3 R2, PT, PT, -R5, RZ, RZ ;  /* 0x000000ff05027210 */ /* 0x000fe40007ffe1ff */
[----:B------:R-:W-:Y:S01]  /*5400*/  @!P0 IADD3 R8, PT, PT, R15, -R0, RZ ;  /* 0x800000000f088210 */ /* 0x000fe20007ffe0ff */
[----:B------:R-:W-:Y:S02]  /*5410*/  @!P0 IMAD R0, R7, R6, R0 ;  /* 0x0000000607008224 */ /* 0x000fe400078e0200 */
[----:B------:R-:W-:Y:S02]  /*5420*/  IMAD R29, R24, R2, R29 ;  /* 0x00000002181d7224 */ /* 0x000fe400078e021d */
[----:B------:R-:W-:Y:S02]  /*5430*/  @!P0 IMAD R5, R8, R26, R3 ;  /* 0x0000001a08058224 */ /* 0x000fe400078e0203 */
[----:B------:R-:W-:Y:S04]  /*5440*/  @!P0 IMAD.MOV.U32 R3, RZ, RZ, R0 ;  /* 0x000000ffff038224 */ /* 0x000fe800078e0000 */
[----:B------:R-:W-:Y:S02]  /*5450*/  IMAD R31, R3, R28, R31 ;  /* 0x0000001c031f7224 */ /* 0x000fe400078e021f */
[----:B------:R-:W-:Y:S07]  /*5460*/  IMAD R29, R5, R24, R29 ;  /* 0x00000018051d7224 */ /* 0x000fee00078e021d */
.L_x_84:
[----:B-1----:R-:W-:Y:S01]  /*5470*/  @!P1 ISETP.NE.AND P0, PT, R10, 0x1, PT ;  /* 0x000000010a00980c */ /* 0x002fe20003f05270 */
[----:B------:R-:W-:Y:S01]  /*5480*/  @!P1 IMAD.HI.U32 R3, R29, R11, RZ ;  /* 0x0000000b1d039227 */ /* 0x000fe200078e00ff */
[----:B------:R-:W-:Y:S01]  /*5490*/  R2UR UR42, R21 ;  /* 0x00000000152a72ca */ /* 0x000fe200000e0000 */
[----:B------:R-:W-:Y:S01]  /*54a0*/  BSSY.RECONVERGENT B6, `(.L_x_85) ;  /* 0x0000031000067945 */ /* 0x000fe20003800200 */
[----:B------:R-:W-:Y:S01]  /*54b0*/  R2UR UR41, R20 ;  /* 0x00000000142972ca */ /* 0x000fe200000e0000 */
[----:B------:R-:W-:Y:S01]  /*54c0*/  @!P1 IMAD.HI.U32 R0, R31, R12, RZ ;  /* 0x0000000c1f009227 */ /* 0x000fe200078e00ff */
[----:B------:R-:W-:Y:S02]  /*54d0*/  @!P1 SHF.R.U32.HI R2, RZ, R14, R3 ;  /* 0x0000000eff029219 */ /* 0x000fe40000011603 */
[----:B------:R-:W-:Y:S01]  /*54e0*/  @!P1 ISETP.NE.AND P2, PT, R9, 0x1, PT ;  /* 0x000000010900980c */ /* 0x000fe20003f45270 */
[----:B------:R-:W-:Y:S01]  /*54f0*/  VIADD R75, R75, 0x1 ;  /* 0x000000014b4b7836 */ /* 0x000fe20000000000 */
[----:B------:R-:W-:Y:S02]  /*5500*/  @!P1 SEL R2, R29, R2, !P0 ;  /* 0x000000021d029207 */ /* 0x000fe40004000000 */
[----:B------:R-:W-:Y:S02]  /*5510*/  @!P1 SHF.R.U32.HI R0, RZ, R13, R0 ;  /* 0x0000000dff009219 */ /* 0x000fe40000011600 */
[----:B------:R-:W-:Y:S01]  /*5520*/  LOP3.LUT P0, RZ, R66, 0x1b0, RZ, 0xc0, !PT ;  /* 0x000001b042ff7812 */ /* 0x000fe2000780c0ff */
[----:B------:R-:W-:Y:S01]  /*5530*/  USHF.L.U32 UR42, UR42, 0x6, URZ ;  /* 0x000000062a2a7899 */ /* 0x000fe200080006ff */
[----:B------:R-:W-:Y:S01]  /*5540*/  @!P1 SEL R3, R31, R0, !P2 ;  /* 0x000000001f039207 */ /* 0x000fe20005000000 */
[----:B------:R-:W-:Y:S01]  /*5550*/  USHF.L.U32 UR41, UR41, 0x7, URZ ;  /* 0x0000000729297899 */ /* 0x000fe200080006ff */
[----:B------:R-:W-:Y:S03]  /*5560*/  @P4 SHF.R.U32.HI R67, RZ, 0x10, R17 ;  /* 0x00000010ff434819 */ /* 0x000fe60000011611 */
[----:B------:R-:W-:Y:S02]  /*5570*/  @!P1 IMAD.IADD R0, R2, 0x1, -R3 ;  /* 0x0000000102009824 */ /* 0x000fe400078e0a03 */
[----:B------:R-:W-:Y:S02]  /*5580*/  @!P1 IMAD.IADD R2, R3, 0x1, -R2 ;  /* 0x0000000103029824 */ /* 0x000fe400078e0a02 */
[----:B------:R-:W-:Y:S02]  /*5590*/  @!P1 IMAD R31, R0, R9, R31 ;  /* 0x00000009001f9224 */ /* 0x000fe400078e021f */
[----:B------:R-:W-:Y:S01]  /*55a0*/  @!P1 IMAD R29, R2, R10, R29 ;  /* 0x0000000a021d9224 */ /* 0x000fe200078e021d */
[----:B------:R-:W-:Y:S06]  /*55b0*/  @!P0 BRA `(.L_x_86) ;  /* 0x00000000007c8947 */ /* 0x000fec0003800000 */
[----:B------:R-:W1:Y:S01]  /*55c0*/  LDCU.64 UR8, c[0x4][0x80] ;  /* 0x01001000ff0877ac */ /* 0x000e620008000a00 */
[----:B------:R-:W-:Y:S01]  /*55d0*/  MOV R2, 0x0 ;  /* 0x0000000000027802 */ /* 0x000fe20000000f00 */
[----:B------:R-:W-:Y:S02]  /*55e0*/  HFMA2 R12, -RZ, RZ, 0, 5.9604644775390625e-08 ;  /* 0x00000001ff0c7431 */ /* 0x000fe400000001ff */
[----:B------:R-:W-:Y:S01]  /*55f0*/  IMAD.MOV.U32 R8, RZ, RZ, 0x70 ;  /* 0x00000070ff087424 */ /* 0x000fe200078e00ff */
[----:B------:R2:W3:Y:S01]  /*5600*/  LDC.64 R14, c[0x4][R2] ;  /* 0x01000000020e7b82 */ /* 0x0004e20000000a00 */
[----:B------:R-:W4:Y:S01]  /*5610*/  LDCU.64 UR6, c[0x4][0x88] ;  /* 0x01001100ff0677ac */ /* 0x000f220008000a00 */
[----:B------:R-:W-:Y:S01]  /*5620*/  IMAD.MOV.U32 R13, RZ, RZ, RZ ;  /* 0x000000ffff0d7224 */ /* 0x000fe200078e00ff */
[----:B------:R-:W2:Y:S01]  /*5630*/  LDCU.64 UR4, c[0x4][0x8] ;  /* 0x01000100ff0477ac */ /* 0x000ea20008000a00 */
[----:B-1----:R-:W-:Y:S01]  /*5640*/  MOV R5, UR9 ;  /* 0x0000000900057c02 */ /* 0x002fe20008000f00 */
[----:B------:R-:W-:Y:S01]  /*5650*/  IMAD.U32 R4, RZ, RZ, UR8 ;  /* 0x00000008ff047e24 */ /* 0x000fe2000f8e00ff */
[----:B----4-:R-:W-:Y:S01]  /*5660*/  MOV R7, UR7 ;  /* 0x0000000700077c02 */ /* 0x010fe20008000f00 */
[----:B------:R-:W-:Y:S01]  /*5670*/  IMAD.U32 R6, RZ, RZ, UR6 ;  /* 0x00000006ff067e24 */ /* 0x000fe2000f8e00ff */
[----:B--2---:R-:W-:Y:S01]  /*5680*/  MOV R11, UR5 ;  /* 0x00000005000b7c02 */ /* 0x004fe20008000f00 */
[----:B------:R-:W-:Y:S02]  /*5690*/  IMAD.U32 R10, RZ, RZ, UR4 ;  /* 0x00000004ff0a7e24 */ /* 0x000fe4000f8e00ff */
[----:B------:R-:W-:Y:S07]  /*56a0*/  LEPC R20, `(.L_x_87) ;  /* 0x000000001014794e */ /* 0x000fee0000000000 */
[----:B---3-5:R-:W-:Y:S05]  /*56b0*/  CALL.ABS.NOINC R14 ;  /* 0x000000000e007343 */ /* 0x028fea0003c00000 */
.L_x_87:
[----:B------:R-:W1:Y:S01]  /*56c0*/  LDCU.64 UR8, c[0x4][0x80] ;  /* 0x01001000ff0877ac */ /* 0x000e620008000a00 */
[----:B------:R-:W2:Y:S01]  /*56d0*/  LDC.64 R2, c[0x4][R2] ;  /* 0x0100000002027b82 */ /* 0x000ea20000000a00 */
[----:B------:R-:W-:Y:S02]  /*56e0*/  HFMA2 R12, -RZ, RZ, 0, 5.9604644775390625e-08 ;  /* 0x00000001ff0c7431 */ /* 0x000fe400000001ff */
[----:B------:R-:W-:Y:S02]  /*56f0*/  IMAD.MOV.U32 R8, RZ, RZ, 0x70 ;  /* 0x00000070ff087424 */ /* 0x000fe400078e00ff */
[----:B------:R-:W-:Y:S01]  /*5700*/  IMAD.MOV.U32 R13, RZ, RZ, RZ ;  /* 0x000000ffff0d7224 */ /* 0x000fe200078e00ff */
[----:B------:R-:W3:Y:S01]  /*5710*/  LDCU.64 UR6, c[0x4][0x88] ;  /* 0x01001100ff0677ac */ /* 0x000ee20008000a00 */
[----:B------:R-:W4:Y:S01]  /*5720*/  LDCU.64 UR4, c[0x4][0x8] ;  /* 0x01000100ff0477ac */ /* 0x000f220008000a00 */
[----:B-1----:R-:W-:Y:S02]  /*5730*/  MOV R4, UR8 ;  /* 0x0000000800047c02 */ /* 0x002fe40008000f00 */
[----:B------:R-:W-:Y:S02]  /*5740*/  MOV R5, UR9 ;  /* 0x0000000900057c02 */ /* 0x000fe40008000f00 */
[----:B---3--:R-:W-:Y:S01]  /*5750*/  MOV R7, UR7 ;  /* 0x0000000700077c02 */ /* 0x008fe20008000f00 */
[----:B------:R-:W-:Y:S01]  /*5760*/  IMAD.U32 R6, RZ, RZ, UR6 ;  /* 0x00000006ff067e24 */ /* 0x000fe2000f8e00ff */
[----:B----4-:R-:W-:Y:S01]  /*5770*/  MOV R11, UR5 ;  /* 0x00000005000b7c02 */ /* 0x010fe20008000f00 */
[----:B------:R-:W-:Y:S02]  /*5780*/  IMAD.U32 R10, RZ, RZ, UR4 ;  /* 0x00000004ff0a7e24 */ /* 0x000fe4000f8e00ff */
[----:B------:R-:W-:Y:S07]  /*5790*/  LEPC R20, `(.L_x_86) ;  /* 0x000000001014794e */ /* 0x000fee0000000000 */
[----:B--2---:R-:W-:Y:S05]  /*57a0*/  CALL.ABS.NOINC R2 ;  /* 0x0000000002007343 */ /* 0x004fea0003c00000 */
.L_x_86:
[----:B------:R-:W-:Y:S05]  /*57b0*/  BSYNC.RECONVERGENT B6 ;  /* 0x0000000000067941 */ /* 0x000fea0003800200 */
.L_x_85:
[----:B------:R-:W-:Y:S01]  /*57c0*/  ISETP.NE.U32.AND P4, PT, R54, RZ, PT ;  /* 0x000000ff3600720c */ /* 0x000fe20003f85070 */
[----:B------:R-:W-:Y:S01]  /*57d0*/  UISETP.NE.AND UP2, UPT, UR50, URZ, UPT ;  /* 0x000000ff3200728c */ /* 0x000fe2000bf45270 */
[----:B------:R-:W-:Y:S01]  /*57e0*/  ISETP.NE.U32.AND P2, PT, RZ, UR38, PT ;  /* 0x00000026ff007c0c */ /* 0x000fe2000bf45070 */
[----:B------:R-:W-:Y:S01]  /*57f0*/  UISETP.NE.U32.AND UP1, UPT, UR44, URZ, UPT ;  /* 0x000000ff2c00728c */ /* 0x000fe2000bf25070 */
[----:B------:R-:W-:Y:S01]  /*5800*/  ISETP.NE.AND.EX P4, PT, R55, RZ, PT, P4 ;  /* 0x000000ff3700720c */ /* 0x000fe20003f85340 */
[----:B------:R-:W-:Y:S01]  /*5810*/  UPLOP3.LUT UP0, UPT, UPT, UPT, UPT, 0x40, 0x4 ;  /* 0x000000000004789c */ /* 0x000fe20003f0e870 */
[----:B------:R-:W-:Y:S01]  /*5820*/  ISETP.NE.AND.EX P2, PT, RZ, UR39, PT, P2 ;  /* 0x00000027ff007c0c */ /* 0x000fe2000bf45320 */
[----:B------:R-:W-:Y:S01]  /*5830*/  UISETP.NE.AND.EX UP1, UPT, UR45, URZ, UPT, UP1 ;  /* 0x000000ff2d00728c */ /* 0x000fe2000bf25310 */
[----:B------:R-:W-:Y:S04]  /*5840*/  PLOP3.LUT P1, PT, PT, PT, UP2, 0x80, 0x8 ;  /* 0x000000000008781c */ /* 0x000fe80003f2f028 */
[----:B------:R-:W-:Y:S06]  /*5850*/  @UP2 UPLOP3.LUT UP0, UPT, UPT, UPT, UP1, 0x80, 0x8 ;  /* 0x000000000008289c */ /* 0x000fec0003f0f010 */
[----:B------:R-:W-:Y:S01]  /*5860*/  PLOP3.LUT P0, PT, PT, PT, UP0, 0x80, 0x8 ;  /* 0x000000000008781c */ /* 0x000fe20003f0f008 */
[----:B------:R-:W-:Y:S01]  /*5870*/  @!UPT UIADD3 URZ, UPT, UPT, URZ, URZ, URZ ;  /* 0x000000fffffff290 */ /* 0x000fe2000fffe0ff */
[----:B------:R-:W-:Y:S11]  /*5880*/  BRA.U !UP1, `(.L_x_88) ;  /* 0x0000000109387547 */ /* 0x000ff6000b800000 */
[----:B------:R-:W-:Y:S01]  /*5890*/  UISETP.NE.U32.AND UP0, UPT, UR38, URZ, UPT ;  /* 0x000000ff2600728c */ /* 0x000fe2000bf05070 */
[----:B------:R-:W-:Y:S02]  /*58a0*/  HFMA2 R0, -RZ, RZ, 0, 5.9604644775390625e-08 ;  /* 0x00000001ff007431 */ /* 0x000fe400000001ff */
[----:B------:R-:W-:Y:S01]  /*58b0*/  IMAD.MOV.U32 R59, RZ, RZ, 0x1 ;  /* 0x00000001ff3b7424 */ /* 0x000fe200078e00ff */
[----:B------:R-:W-:Y:S06]  /*58c0*/  UISETP.NE.AND.EX UP0, UPT, UR39, URZ, UPT, UP0 ;  /* 0x000000ff2700728c */ /* 0x000fec000bf05300 */
[----:B------:R-:W-:Y:S05]  /*58d0*/  PLOP3.LUT P3, PT, PT, PT, UP0, 0x80, 0x8 ;  /* 0x000000000008781c */ /* 0x000fea0003f6f008 */
[----:B------:R-:W1:Y:S01]  /*58e0*/  @UP0 LDCU.64 UR6, c[0x0][0x888] ;  /* 0x00011100ff0607ac */ /* 0x000e620008000a00 */
[----:B------:R-:W-:Y:S07]  /*58f0*/  @UP0 UIMAD UR4, UR36, UR44, URZ ;  /* 0x0000002c240402a4 */ /* 0x000fee000f8e02ff */
[----:B------:R-:W-:Y:S01]  /*5900*/  @!P3 PRMT R59, R0, 0x7610, R59 ;  /* 0x00007610003bb816 */ /* 0x000fe2000000003b */
[----:B-1----:R-:W-:Y:S03]  /*5910*/  @UP0 UIMAD.WIDE UR6, UR4, 0x4, UR6 ;  /* 0x00000004040608a5 */ /* 0x002fe6000f8e0206 */
[----:B------:R-:W1:Y:S03]  /*5920*/  @!UP0 LDCU UR4, c[0x0][0x880] ;  /* 0x00011000ff0487ac */ /* 0x000e660008000800 */
[----:B------:R-:W-:Y:S01]  /*5930*/  IMAD.U32 R2, RZ, RZ, UR6 ;  /* 0x00000006ff027e24 */ /* 0x000fe2000f8e00ff */
[----:B------:R-:W-:Y:S05]  /*5940*/  MOV R3, UR7 ;  /* 0x0000000700037c02 */ /* 0x000fea0008000f00 */
[----:B-----5:R2:W5:Y:S02]  /*5950*/  @P3 LDG.E R35, desc[UR46][R2.64] ;  /* 0x0000002e02233981 */ /* 0x020564000c1e1900 */
[----:B-12---:R-:W-:Y:S02]  /*5960*/  @!P3 IMAD.U32 R35, RZ, RZ, UR4 ;  /* 0x00000004ff23be24 */ /* 0x006fe4000f8e00ff */
.L_x_88:
[----:B------:R-:W-:Y:S05]  /*5970*/  @!P4 BRA `(.L_x_89) ;  /* 0x000000000020c947 */ /* 0x000fea0003800000 */
[----:B------:R-:W-:Y:S04]  /*5980*/  ISETP.NE.U32.AND P3, PT, R52, RZ, PT ;  /* 0x000000ff3400720c */ /* 0x000fe80003f65070 */
[----:B------:R-:W-:Y:S11]  /*5990*/  ISETP.NE.AND.EX P3, PT, R53, RZ, PT, P3 ;  /* 0x000000ff3500720c */ /* 0x000ff60003f65330 */
[----:B------:R-:W-:Y:S02]  /*59a0*/  @!UPT UIADD3 URZ, UPT, UPT, URZ, URZ, URZ ;  /* 0x000000fffffff290 */ /* 0x000fe4000fffe0ff */
[----:B------:R-:W1:Y:S01]  /*59b0*/  @P3 LDC.64 R2, c[0x0][0x8a8] ;  /* 0x00022a00ff023b82 */ /* 0x000e620000000a00 */
[----:B------:R-:W-:Y:S04]  /*59c0*/  @P3 IMAD R0, R54, UR36, RZ ;  /* 0x0000002436003c24 */ /* 0x000fe8000f8e02ff */
[----:B-1----:R-:W-:Y:S05]  /*59d0*/  @P3 IMAD.WIDE R2, R0, 0x4, R2 ;  /* 0x0000000400023825 */ /* 0x002fea00078e0202 */
[----:B-----5:R1:W5:Y:S02]  /*59e0*/  @P3 LDG.E R33, desc[UR46][R2.64] ;  /* 0x0000002e02213981 */ /* 0x020364000c1e1900 */
[----:B-1----:R-:W2:Y:S02]  /*59f0*/  @!P3 LDC R33, c[0x0][0x8a0] ;  /* 0x00022800ff21bb82 */ /* 0x002ea40000000800 */
.L_x_89:
[----:B-----5:R-:W-:Y:S01]  /*5a00*/  FSETP.NEU.AND P3, PT, R35, RZ, PT ;  /* 0x000000ff2300720b */ /* 0x020fe20003f6d000 */
[----:B------:R-:W-:Y:S01]  /*5a10*/  IMAD.SHL.U32 R80, R64, 0x2, RZ ;  /* 0x0000000240507824 */ /* 0x000fe200078e00ff */
[----:B------:R-:W-:Y:S01]  /*5a20*/  SEL R7, RZ, 0xffffffff, P2 ;  /* 0xffffffffff077807 */ /* 0x000fe20001000000 */
[----:B------:R-:W-:Y:S01]  /*5a30*/  BSSY B1, `(.L_x_90) ;  /* 0x0000036000017945 */ /* 0x000fe20003800000 */
[----:B------:R-:W-:Y:S01]  /*5a40*/  @P1 LOP3.LUT P2, RZ, R59, 0xff, RZ, 0xc0, !PT ;  /* 0x000000ff3bff1812 */ /* 0x000fe2000784c0ff */
[----:B------:R-:W-:Y:S01]  /*5a50*/  VIADD R78, R80, UR48 ;  /* 0x00000030504e7c36 */ /* 0x000fe20008000000 */
[----:B------:R-:W-:Y:S01]  /*5a60*/  @P1 SEL R2, RZ, 0xffffffff, P3 ;  /* 0xffffffffff021807 */ /* 0x000fe20001800000 */
[----:B------:R-:W-:Y:S01]  /*5a70*/  IMAD.MOV.U32 R81, RZ, RZ, 0x1 ;  /* 0x00000001ff517424 */ /* 0x000fe200078e00ff */
[----:B------:R-:W-:Y:S01]  /*5a80*/  LOP3.LUT R70, R70, 0x1, RZ, 0x3c, !PT ;  /* 0x0000000146467812 */ /* 0x000fe200078e3cff */
[----:B------:R-:W-:Y:S01]  /*5a90*/  IMAD.MOV.U32 R39, RZ, RZ, RZ ;  /* 0x000000ffff277224 */ /* 0x000fe200078e00ff */
[----:B------:R-:W-:Y:S02]  /*5aa0*/  @P0 SEL R2, R7, R2, !P2 ;  /* 0x0000000207020207 */ /* 0x000fe40005000000 */
[----:B------:R-:W-:Y:S02]  /*5ab0*/  CS2R R50, SRZ ;  /* 0x0000000000327805 */ /* 0x000fe4000001ff00 */
[----:B------:R-:W-:Y:S02]  /*5ac0*/  LEA R79, R30, UR48, 0x3 ;  /* 0x000000301e4f7c11 */ /* 0x000fe4000f8e18ff */
[----:B------:R-:W-:Y:S02]  /*5ad0*/  CS2R R48, SRZ ;  /* 0x0000000000307805 */ /* 0x000fe4000001ff00 */
[----:B------:R-:W-:Y:S02]  /*5ae0*/  @P1 LOP3.LUT R2, R2, 0x1, RZ, 0xc0, !PT ;  /* 0x0000000102021812 */ /* 0x000fe400078ec0ff */
[----:B------:R-:W-:Y:S02]  /*5af0*/  CS2R R42, SRZ ;  /* 0x00000000002a7805 */ /* 0x000fe4000001ff00 */
[----:B------:R-:W-:Y:S02]  /*5b00*/  SHF.L.U32 R0, R69, 0x1f, RZ ;  /* 0x0000001f45007819 */ /* 0x000fe400000006ff */
[----:B------:R-:W-:Y:S02]  /*5b10*/  CS2R R40, SRZ ;  /* 0x0000000000287805 */ /* 0x000fe4000001ff00 */
[----:B------:R-:W-:Y:S01]  /*5b20*/  ISETP.NE.U32.OR P5, PT, R2, 0x1, !P1 ;  /* 0x000000010200780c */ /* 0x000fe20004fa5470 */
[----:B------:R-:W-:Y:S01]  /*5b30*/  IMAD.IADD R77, R71, 0x1, R78 ;  /* 0x00000001474d7824 */ /* 0x000fe200078e024e */
[----:B------:R-:W-:Y:S02]  /*5b40*/  PLOP3.LUT P2, PT, PT, PT, UP1, 0x80, 0x8 ;  /* 0x000000000008781c */ /* 0x000fe40003f4f018 */
[----:B------:R-:W-:Y:S02]  /*5b50*/  LEA.HI R5, R30, R30, RZ, 0x1 ;  /* 0x0000001e1e057211 */ /* 0x000fe400078f08ff */
[----:B------:R-:W-:Y:S02]  /*5b60*/  LOP3.LUT P4, R74, R59, 0xff, RZ, 0xc0, !PT ;  /* 0x000000ff3b4a7812 */ /* 0x000fe4000788c0ff */
[----:B------:R-:W-:Y:S01]  /*5b70*/  SEL R2, RZ, 0xffffffff, P3 ;  /* 0xffffffffff027807 */ /* 0x000fe20001800000 */
[C---:B------:R-:W-:Y:S01]  /*5b80*/  IMAD.SHL.U32 R3, R5.reuse, 0x40, RZ ;  /* 0x0000004005037824 */ /* 0x040fe200078e00ff */
[----:B------:R-:W-:Y:S02]  /*5b90*/  LOP3.LUT R5, R5, 0xffe, RZ, 0xc0, !PT ;  /* 0x00000ffe05057812 */ /* 0x000fe400078ec0ff */
[----:B------:R-:W-:Y:S02]  /*5ba0*/  P2R R76, PR, RZ, 0x20 ;  /* 0x00000020ff4c7803 */ /* 0x000fe40000000000 */
[----:B------:R-:W-:Y:S01]  /*5bb0*/  @P5 SHF.L.U32 R4, R70, 0x1f, RZ ;  /* 0x0000001f46045819 */ /* 0x000fe200000006ff */
[----:B------:R-:W-:Y:S01]  /*5bc0*/  IMAD.IADD R34, R30, 0x1, -R5 ;  /* 0x000000011e227824 */ /* 0x000fe200078e0a05 */
[----:B------:R-:W-:Y:S02]  /*5bd0*/  @P2 SEL R2, R7, R2, !P4 ;  /* 0x0000000207022207 */ /* 0x000fe40006000000 */
[----:B------:R-:W1:Y:S01]  /*5be0*/  @P5 SYNCS.PHASECHK.TRANS64.TRYWAIT P1, [UR48+0x40], R4 ;  /* 0x00004004ff0055a7 */ /* 0x000e620008021130 */
[----:B------:R-:W-:Y:S02]  /*5bf0*/  LOP3.LUT R3, R3, 0xffffff80, RZ, 0xc0, !PT ;  /* 0xffffff8003037812 */ /* 0x000fe400078ec0ff */
[----:B------:R-:W-:Y:S03]  /*5c00*/  LOP3.LUT R2, R2, 0x1, RZ, 0xc0, !PT ;  /* 0x0000000102027812 */ /* 0x000fe600078ec0ff */
[----:B------:R-:W-:Y:S01]  /*5c10*/  IMAD.IADD R3, R32, 0x1, R3 ;  /* 0x0000000120037824 */ /* 0x000fe200078e0203 */
[----:B------:R-:W-:Y:S03]  /*5c20*/  ISETP.NE.U32.AND P2, PT, R2, 0x1, PT ;  /* 0x000000010200780c */ /* 0x000fe60003f45070 */
[----:B------:R-:W-:Y:S01]  /*5c30*/  IMAD R34, R34, 0x100000, R3 ;  /* 0x0010000022227824 */ /* 0x000fe200078e0203 */
[----:B------:R-:W-:Y:S01]  /*5c40*/  P2R R82, PR, RZ, 0x4 ;  /* 0x00000004ff527803 */ /* 0x000fe20000000000 */
[----:B------:R3:W4:Y:S01]  /*5c50*/  SYNCS.PHASECHK.TRANS64.TRYWAIT P0, [R79+URZ+0xb0], R0 ;  /* 0x0000b0004f0075a7 */ /* 0x00072200080011ff */
[----:B-1----:R-:W-:Y:S01]  /*5c60*/  @P5 SEL R81, RZ, 0x1, !P1 ;  /* 0x00000001ff515807 */ /* 0x002fe20004800000 */
[----:B---3--:R-:W-:Y:S06]  /*5c70*/  @!P5 BRA `(.L_x_91) ;  /* 0x000000000044d947 */ /* 0x008fec0003800000 */
[----:B------:R-:W-:Y:S01]  /*5c80*/  IMAD.MOV.U32 R50, RZ, RZ, RZ ;  /* 0x000000ffff327224 */ /* 0x000fe200078e00ff */
[----:B------:R-:W-:Y:S01]  /*5c90*/  ISETP.NE.AND P1, PT, R81, RZ, PT ;  /* 0x000000ff5100720c */ /* 0x000fe20003f25270 */
[----:B------:R-:W-:Y:S01]  /*5ca0*/  BSSY B0, `(.L_x_92) ;  /* 0x0000008000007945 */ /* 0x000fe20003800000 */
[----:B------:R-:W-:Y:S02]  /*5cb0*/  CS2R R42, SRZ ;  /* 0x00000000002a7805 */ /* 0x000fe4000001ff00 */
[----:B------:R-:W-:Y:S02]  /*5cc0*/  CS2R R40, SRZ ;  /* 0x0000000000287805 */ /* 0x000fe4000001ff00 */
[----:B------:R-:W-:Y:S07]  /*5cd0*/  CS2R R48, SRZ ;  /* 0x0000000000307805 */ /* 0x000fee000001ff00 */
[----:B------:R-:W-:Y:S05]  /*5ce0*/  @P1 BRA `(.L_x_93) ;  /* 0x00000000000c1947 */ /* 0x000fea0003800000 */
[----:B------:R-:W-:Y:S04]  /*5cf0*/  SHF.L.U32 R3, R70, 0x1f, RZ ;  /* 0x0000001f46037819 */ /* 0x000fe800000006ff */
[----:B------:R-:W1:Y:S02]  /*5d00*/  SYNCS.PHASECHK.TRANS64.TRYWAIT P1, [UR48+0x40], R3 ;  /* 0x00004003ff0075a7 */ /* 0x000e640008021130 */
[----:B-1----:R-:W-:Y:S05]  /*5d10*/  @!P1 BRA `(.L_x_94) ;  /* 0x0000002c009c9947 */ /* 0x002fea0003800000 */
.L_x_93:
[----:B------:R-:W-:Y:S05]  /*5d20*/  BSYNC B0 ;  /* 0x0000000000007941 */ /* 0x000fea0003800000 */
.L_x_92:
[----:B------:R-:W-:Y:S01]  /*5d30*/  ISETP.NE.AND P1, PT, R82, RZ, PT ;  /* 0x000000ff5200720c */ /* 0x000fe20003f25270 */
[----:B------:R-:W-:Y:S11]  /*5d40*/  HFMA2 R39, -RZ, RZ, 0, 5.9604644775390625e-08 ;  /* 0x00000001ff277431 */ /* 0x000ff600000001ff */
[----:B------:R-:W-:Y:S01]  /*5d50*/  @!UPT UIADD3 URZ, UPT, UPT, URZ, URZ, URZ ;  /* 0x000000fffffff290 */ /* 0x000fe2000fffe0ff */
[----:B------:R-:W-:Y:S05]  /*5d60*/  @P1 WARPSYNC.ALL ;  /* 0x0000000000001948 */ /* 0x000fea0003800000 */
[----:B------:R3:W1:Y:S04]  /*5d70*/  @P1 LDSM.16.M88.4 R40, [R80+UR48+0x200] ;  /* 0x000200305028183b */ /* 0x0006680008000200 */
[----:B------:R3:W1:Y:S02]  /*5d80*/  @P1 LDSM.16.M88.4 R48, [R77+0x200] ;  /* 0x000200004d30183b */ /* 0x0006640000000200 */
.L_x_91:
[----:B------:R-:W-:Y:S05]  /*5d90*/  BSYNC B1 ;  /* 0x0000000000017941 */ /* 0x000fea0003800000 */
.L_x_90:
[----:B-1----:R-:W-:Y:S04]  /*5da0*/  SHF.R.U32.HI R2, RZ, 0x15, R34 ;  /* 0x00000015ff027819 */ /* 0x002fe80000011622 */
[----:B------:R-:W-:Y:S01]  /*5db0*/  LOP3.LUT P1, RZ, R2, 0x3, R65, 0x48, !PT ;  /* 0x0000000302ff7812 */ /* 0x000fe20007824841 */
[----:B------:R-:W-:Y:S01]  /*5dc0*/  @!UPT UIADD3 URZ, UPT, UPT, URZ, URZ, URZ ;  /* 0x000000fffffff290 */ /* 0x000fe2000fffe0ff */
[----:B----4-:R-:W-:Y:S11]  /*5dd0*/  @P0 BRA `(.L_x_95) ;  /* 0x0000000000080947 */ /* 0x010ff60003800000 */
[----:B------:R-:W1:Y:S02]  /*5de0*/  SYNCS.PHASECHK.TRANS64.TRYWAIT P0, [R79+URZ+0xb0], R0 ;  /* 0x0000b0004f0075a7 */ /* 0x000e6400080011ff */
[----:B-1----:R-:W-:Y:S05]  /*5df0*/  @!P0 BRA `(.L_x_96) ;  /* 0x0000002c007c8947 */ /* 0x002fea0003800000 */
.L_x_95:
[----:B------:R-:W-:Y:S05]  /*5e00*/  @!P1 BRA `(.L_x_97) ;  /* 0x0000000000409947 */ /* 0x000fea0003800000 */
[----:B------:R-:W4:Y:S01]  /*5e10*/  LDCU.64 UR8, c[0x4][0x70] ;  /* 0x01000e00ff0877ac */ /* 0x000f220008000a00 */
[----:B------:R-:W-:Y:S01]  /*5e20*/  MOV R3, 0x0 ;  /* 0x0000000000037802 */ /* 0x000fe20000000f00 */
[----:B------:R-:W-:Y:S02]  /*5e30*/  HFMA2 R12, -RZ, RZ, 0, 5.9604644775390625e-08 ;  /* 0x00000001ff0c7431 */ /* 0x000fe400000001ff */
[----:B------:R-:W-:Y:S02]  /*5e40*/  IMAD.MOV.U32 R8, RZ, RZ, 0x192 ;  /* 0x00000192ff087424 */ /* 0x000fe400078e00ff */
[----:B------:R-:W-:Y:S01]  /*5e50*/  IMAD.MOV.U32 R13, RZ, RZ, RZ ;  /* 0x000000ffff0d7224 */ /* 0x000fe200078e00ff */
[----:B------:R-:W5:Y:S01]  /*5e60*/  LDCU.64 UR6, c[0x4][0x78] ;  /* 0x01000f00ff0677ac */ /* 0x000f620008000a00 */
[----:B------:R-:W1:Y:S01]  /*5e70*/  LDC.64 R2, c[0x4][R3] ;  /* 0x0100000003027b82 */ /* 0x000e620000000a00 */
[----:B------:R-:W2:Y:S01]  /*5e80*/  LDCU.64 UR4, c[0x4][0x10] ;  /* 0x01000200ff0477ac */ /* 0x000ea20008000a00 */
[----:B----4-:R-:W-:Y:S01]  /*5e90*/  MOV R5, UR9 ;  /* 0x0000000900057c02 */ /* 0x010fe20008000f00 */
[----:B------:R-:W-:Y:S01]  /*5ea0*/  IMAD.U32 R4, RZ, RZ, UR8 ;  /* 0x00000008ff047e24 */ /* 0x000fe2000f8e00ff */
[----:B-----5:R-:W-:Y:S01]  /*5eb0*/  MOV R7, UR7 ;  /* 0x0000000700077c02 */ /* 0x020fe20008000f00 */
[----:B------:R-:W-:Y:S01]  /*5ec0*/  IMAD.U32 R6, RZ, RZ, UR6 ;  /* 0x00000006ff067e24 */ /* 0x000fe2000f8e00ff */
[----:B--2---:R-:W-:Y:S01]  /*5ed0*/  MOV R11, UR5 ;  /* 0x00000005000b7c02 */ /* 0x004fe20008000f00 */
[----:B------:R-:W-:Y:S02]  /*5ee0*/  IMAD.U32 R10, RZ, RZ, UR4 ;  /* 0x00000004ff0a7e24 */ /* 0x000fe4000f8e00ff */
[----:B------:R-:W-:Y:S07]  /*5ef0*/  LEPC R20, `(.L_x_97) ;  /* 0x000000001014794e */ /* 0x000fee0000000000 */
[----:B-1-3--:R-:W-:Y:S05]  /*5f00*/  CALL.ABS.NOINC R2 ;  /* 0x0000000002007343 */ /* 0x00afea0003c00000 */
.L_x_97:
[----:B------:R-:W-:Y:S01]  /*5f10*/  SHF.L.U32 R20, R40, 0x10, RZ ;  /* 0x0000001028147819 */ /* 0x000fe200000006ff */
[----:B------:R-:W-:Y:S05]  /*5f20*/  WARPSYNC.ALL ;  /* 0x0000000000007948 */ /* 0x000fea0003800000 */
[----:B------:R-:W-:Y:S01]  /*5f30*/  R2UR UR4, R34 ;  /* 0x00000000220472ca */ /* 0x000fe200000e0000 */
[----:B------:R-:W-:Y:S01]  /*5f40*/  BSSY.RECONVERGENT B0, `(.L_x_98) ;  /* 0x000004e000007945 */ /* 0x000fe20003800200 */
[----:B------:R-:W-:Y:S02]  /*5f50*/  LOP3.LUT R21, R40, 0xffff0000, RZ, 0xc0, !PT ;  /* 0xffff000028157812 */ /* 0x000fe400078ec0ff */
[----:B------:R-:W-:Y:S02]  /*5f60*/  LOP3.LUT R36, R41, 0xffff0000, RZ, 0xc0, !PT ;  /* 0xffff000029247812 */ /* 0x000fe400078ec0ff */
[----:B------:R-:W-:Y:S02]  /*5f70*/  SHF.L.U32 R37, R43, 0x10, RZ ;  /* 0x000000102b257819 */ /* 0x000fe400000006ff */
[----:B------:R-:W-:Y:S02]  /*5f80*/  LOP3.LUT R38, R51, 0xffff0000, RZ, 0xc0, !PT ;  /* 0xffff000033267812 */ /* 0x000fe400078ec0ff */
[----:B------:R-:W-:Y:S03]  /*5f90*/  ISETP.NE.AND P0, PT, R72, RZ, PT ;  /* 0x000000ff4800720c */ /* 0x000fe60003f05270 */
[----:B------:R-:W1:Y:S02]  /*5fa0*/  LDTM.16dp256bit.x4 R4, tmem[UR4] ;  /* 0x00000004000479ee */ /* 0x000e640008120000 */
[C---:B-12---:R-:W-:Y:S01]  /*5fb0*/  FMUL R0, R33.reuse, R4 ;  /* 0x0000000421007220 */ /* 0x046fe20000400000 */
[C---:B------:R-:W-:Y:S01]  /*5fc0*/  FMUL R2, R33.reuse, R5 ;  /* 0x0000000521027220 */ /* 0x040fe20000400000 */
[C---:B------:R-:W-:Y:S01]  /*5fd0*/  FMUL R3, R33.reuse, R6 ;  /* 0x0000000621037220 */ /* 0x040fe20000400000 */
[----:B------:R-:W-:Y:S01]  /*5fe0*/  FMUL R7, R33, R7 ;  /* 0x0000000721077220 */ /* 0x000fe20000400000 */
[----:B------:R-:W-:Y:S01]  /*5ff0*/  FFMA R0, R35, R20, R0 ;  /* 0x0000001423007223 */ /* 0x000fe20000000000 */
[----:B------:R-:W-:Y:S01]  /*6000*/  SHF.L.U32 R20, R41, 0x10, RZ ;  /* 0x0000001029147819 */ /* 0x000fe200000006ff */
[----:B------:R-:W-:Y:S01]  /*6010*/  FFMA R2, R35, R21, R2 ;  /* 0x0000001523027223 */ /* 0x000fe20000000002 */
[C---:B------:R-:W-:Y:S01]  /*6020*/  SHF.L.U32 R21, R42.reuse, 0x10, RZ ;  /* 0x000000102a157819 */ /* 0x040fe200000006ff */
[C---:B------:R-:W-:Y:S01]  /*6030*/  FMUL R4, R33.reuse, R8 ;  /* 0x0000000821047220 */ /* 0x040fe20000400000 */
[----:B------:R-:W-:Y:S01]  /*6040*/  FMUL R5, R33, R9 ;  /* 0x0000000921057220 */ /* 0x000fe20000400000 */
[C---:B------:R-:W-:Y:S01]  /*6050*/  FFMA R3, R35.reuse, R20, R3 ;  /* 0x0000001423037223 */ /* 0x040fe20000000003 */
[----:B------:R-:W-:Y:S01]  /*6060*/  LOP3.LUT R20, R42, 0xffff0000, RZ, 0xc0, !PT ;  /* 0xffff00002a147812 */ /* 0x000fe200078ec0ff */
[----:B------:R-:W-:Y:S01]  /*6070*/  FFMA R7, R35, R36, R7 ;  /* 0x0000002423077223 */ /* 0x000fe20000000007 */
[----:B------:R-:W-:Y:S01]  /*6080*/  LOP3.LUT R36, R43, 0xffff0000, RZ, 0xc0, !PT ;  /* 0xffff00002b247812 */ /* 0x000fe200078ec0ff */
[C---:B------:R-:W-:Y:S01]  /*6090*/  FMUL R6, R33.reuse, R10 ;  /* 0x0000000a21067220 */ /* 0x040fe20000400000 */
[----:B------:R-:W-:Y:S01]  /*60a0*/  F2FP.BF16.F32.PACK_AB R44, R2, R0 ;  /* 0x00000000022c723e */ /* 0x000fe200000010ff */
[----:B------:R-:W-:Y:S01]  /*60b0*/  FMUL R11, R33, R11 ;  /* 0x0000000b210b7220 */ /* 0x000fe20000400000 */
[----:B------:R-:W-:Y:S01]  /*60c0*/  F2FP.BF16.F32.PACK_AB R45, R7, R3 ;  /* 0x00000003072d723e */ /* 0x000fe200000010ff */
[----:B------:R-:W-:Y:S01]  /*60d0*/  FFMA R4, R35, R21, R4 ;  /* 0x0000001523047223 */ /* 0x000fe20000000004 */
[----:B------:R-:W-:Y:S01]  /*60e0*/  SHF.L.U32 R21, R49, 0x10, RZ ;  /* 0x0000001031157819 */ /* 0x000fe200000006ff */
[C---:B------:R-:W-:Y:S01]  /*60f0*/  FFMA R5, R35.reuse, R20, R5 ;  /* 0x0000001423057223 */ /* 0x040fe20000000005 */
[C---:B------:R-:W-:Y:S01]  /*6100*/  SHF.L.U32 R20, R48.reuse, 0x10, RZ ;  /* 0x0000001030147819 */ /* 0x040fe200000006ff */
[----:B------:R-:W-:Y:S01]  /*6110*/  FFMA R6, R35, R37, R6 ;  /* 0x0000002523067223 */ /* 0x000fe20000000006 */
[----:B------:R-:W-:Y:S01]  /*6120*/  SHF.L.U32 R37, R51, 0x10, RZ ;  /* 0x0000001033257819 */ /* 0x000fe200000006ff */
[----:B------:R-:W-:Y:S01]  /*6130*/  FFMA R11, R35, R36, R11 ;  /* 0x00000024230b7223 */ /* 0x000fe2000000000b */
[C---:B------:R-:W-:Y:S01]  /*6140*/  FMUL R8, R33.reuse, R12 ;  /* 0x0000000c21087220 */ /* 0x040fe20000400000 */
[----:B------:R-:W-:Y:S01]  /*6150*/  LOP3.LUT R36, R48, 0xffff0000, RZ, 0xc0, !PT ;  /* 0xffff000030247812 */ /* 0x000fe200078ec0ff */
[C---:B------:R-:W-:Y:S01]  /*6160*/  FMUL R9, R33.reuse, R13 ;  /* 0x0000000d21097220 */ /* 0x040fe20000400000 */
[----:B------:R-:W-:Y:S01]  /*6170*/  FMUL R10, R33, R14 ;  /* 0x0000000e210a7220 */ /* 0x000fe20000400000 */
[----:B------:R-:W-:Y:S01]  /*6180*/  FFMA R8, R35, R20, R8 ;  /* 0x0000001423087223 */ /* 0x000fe20000000008 */
[----:B------:R-:W-:Y:S01]  /*6190*/  LOP3.LUT R20, R49, 0xffff0000, RZ, 0xc0, !PT ;  /* 0xffff000031147812 */ /* 0x000fe200078ec0ff */
[C---:B------:R-:W-:Y:S01]  /*61a0*/  FFMA R9, R35.reuse, R36, R9 ;  /* 0x0000002423097223 */ /* 0x040fe20000000009 */
[----:B------:R-:W-:Y:S01]  /*61b0*/  FFMA R10, R35, R21, R10 ;  /* 0x00000015230a7223 */ /* 0x000fe2000000000a */
[C---:B------:R-:W-:Y:S01]  /*61c0*/  FMUL R15, R33.reuse, R15 ;  /* 0x0000000f210f7220 */ /* 0x040fe20000400000 */
[C---:B------:R-:W-:Y:S01]  /*61d0*/  SHF.L.U32 R21, R50.reuse, 0x10, RZ ;  /* 0x0000001032157819 */ /* 0x040fe200000006ff */
[C---:B------:R-:W-:Y:S01]  /*61e0*/  FMUL R12, R33.reuse, R16 ;  /* 0x00000010210c7220 */ /* 0x040fe20000400000 */
[----:B------:R-:W-:Y:S01]  /*61f0*/  LOP3.LUT R36, R50, 0xffff0000, RZ, 0xc0, !PT ;  /* 0xffff000032247812 */ /* 0x000fe200078ec0ff */
[C---:B------:R-:W-:Y:S01]  /*6200*/  FMUL R13, R33.reuse, R17 ;  /* 0x00000011210d7220 */ /* 0x040fe20000400000 */
[----:B------:R-:W-:Y:S01]  /*6210*/  FMUL R14, R33, R18 ;  /* 0x00000012210e7220 */ /* 0x000fe20000400000 */
[----:B------:R-:W-:Y:S01]  /*6220*/  FFMA R15, R35, R20, R15 ;  /* 0x00000014230f7223 */ /* 0x000fe2000000000f */
[----:B------:R-:W-:Y:S01]  /*6230*/  FMUL R19, R33, R19 ;  /* 0x0000001321137220 */ /* 0x000fe20000400000 */
[C---:B------:R-:W-:Y:S01]  /*6240*/  FFMA R12, R35.reuse, R21, R12 ;  /* 0x00000015230c7223 */ /* 0x040fe2000000000c */
[C---:B------:R-:W-:Y:S01]  /*6250*/  FFMA R13, R35.reuse, R36, R13 ;  /* 0x00000024230d7223 */ /* 0x040fe2000000000d */
[C---:B------:R-:W-:Y:S01]  /*6260*/  FFMA R14, R35.reuse, R37, R14 ;  /* 0x00000025230e7223 */ /* 0x040fe2000000000e */
[----:B------:R-:W-:Y:S01]  /*6270*/  FFMA R19, R35, R38, R19 ;  /* 0x0000002623137223 */ /* 0x000fe20000000013 */
[----:B------:R-:W-:Y:S02]  /*6280*/  F2FP.BF16.F32.PACK_AB R46, R5, R4 ;  /* 0x00000004052e723e */ /* 0x000fe400000010ff */
[----:B------:R-:W-:Y:S02]  /*6290*/  F2FP.BF16.F32.PACK_AB R47, R11, R6 ;  /* 0x000000060b2f723e */ /* 0x000fe400000010ff */
[----:B------:R-:W-:Y:S02]  /*62a0*/  F2FP.BF16.F32.PACK_AB R84, R9, R8 ;  /* 0x000000080954723e */ /* 0x000fe400000010ff */
[----:B------:R-:W-:Y:S01]  /*62b0*/  F2FP.BF16.F32.PACK_AB R85, R15, R10 ;  /* 0x0000000a0f55723e */ /* 0x000fe200000010ff */
[----:B------:R1:W-:Y:S01]  /*62c0*/  STSM.16.M88.4 [R78+0x200], R44 ;  /* 0x0002002c4e007844 */ /* 0x0003e20000000200 */
[----:B------:R-:W-:Y:S02]  /*62d0*/  F2FP.BF16.F32.PACK_AB R86, R13, R12 ;  /* 0x0000000c0d56723e */ /* 0x000fe400000010ff */
[----:B------:R-:W-:Y:S05]  /*62e0*/  F2FP.BF16.F32.PACK_AB R87, R19, R14 ;  /* 0x0000000e1357723e */ /* 0x000fea00000010ff */
[----:B------:R1:W-:Y:S01]  /*62f0*/  STSM.16.M88.4 [R77+0x200], R84 ;  /* 0x000200544d007844 */ /* 0x0003e20000000200 */
[----:B------:R-:W-:Y:S01]  /*6300*/  @!PT LDS RZ, [RZ] ;  /* 0x00000000fffff984 */ /* 0x000fe20000000800 */
[----:B------:R-:W-:Y:S01]  /*6310*/  @!PT LDS RZ, [RZ] ;  /* 0x00000000fffff984 */ /* 0x000fe20000000800 */
[----:B------:R-:W-:Y:S01]  /*6320*/  @!PT LDS RZ, [RZ] ;  /* 0x00000000fffff984 */ /* 0x000fe20000000800 */
[----:B------:R-:W-:Y:S01]  /*6330*/  @!PT LDS RZ, [RZ] ;  /* 0x00000000fffff984 */ /* 0x000fe20000000800 */
[----:B------:R2:W-:Y:S07]  /*6340*/  MEMBAR.ALL.CTA ;  /* 0x0000000000007992 */ /* 0x0005ee0000008000 */
[----:B--2---:R-:W2:Y:S02]  /*6350*/  FENCE.VIEW.ASYNC.S ;  /* 0x00000000000073c6 */ /* 0x004ea40000000000 */
[----:B--2---:R-:W-:Y:S06]  /*6360*/  BAR.SYNC.DEFER_BLOCKING 0x1, 0x80 ;  /* 0x0042000000007b1d */ /* 0x004fec0000010000 */
[----:B------:R-:W-:Y:S05]  /*6370*/  @P0 BRA `(.L_x_99) ;  /* 0x0000000000280947 */ /* 0x000fea0003800000 */
[----:B------:R-:W-:Y:S02]  /*6380*/  UIADD3 UR4, UPT, UPT, UR48, 0x200, URZ ;  /* 0x0000020030047890 */ /* 0x000fe4000fffe0ff */
[----:B------:R-:W-:Y:S01]  /*6390*/  UIADD3 UR6, UP0, UPT, UR52, 0x680, URZ ;  /* 0x0000068034067890 */ /* 0x000fe2000ff1e0ff */
[----:B------:R-:W-:Y:S03]  /*63a0*/  UMOV UR43, UR36 ;  /* 0x00000024002b7c82 */ /* 0x000fe60008000000 */
[----:B------:R-:W-:Y:S01]  /*63b0*/  MOV R66, UR4 ;  /* 0x0000000400427c02 */ /* 0x000fe20008000f00 */
[----:B------:R-:W-:Y:S03]  /*63c0*/  UIADD3.X UR7, UPT, UPT, URZ, UR53, URZ, UP0, !UPT ;  /* 0x00000035ff077290 */ /* 0x000fe600087fe4ff */
[----:B------:R-:W-:Y:S11]  /*63d0*/  R2UR UR40, R66 ;  /* 0x00000000422872ca */ /* 0x000ff600000e0000 */
[----:B------:R-:W-:Y:S02]  /*63e0*/  @!UPT UIADD3 URZ, UPT, UPT, URZ, URZ, URZ ;  /* 0x000000fffffff290 */ /* 0x000fe4000fffe0ff */
[----:B------:R2:W-:Y:S01]  /*63f0*/  UTMASTG.3D [UR40], [UR6] ;  /* 0x00000028060073b5 */ /* 0x0005e20008010000 */
[----:B------:R0:W-:Y:S01]  /*6400*/  UTMACMDFLUSH ;  /* 0x00000000000079b7 */ /* 0x0001e20000000000 */
[----:B--2---:R-:W-:Y:S04]  /*6410*/  DEPBAR.LE SB0, 0x1 ;  /* 0x000080400000791a */ /* 0x004fe80000000000 */
.L_x_99:
[----:B------:R-:W-:Y:S05]  /*6420*/  BSYNC.RECONVERGENT B0 ;  /* 0x0000000000007941 */ /* 0x000fea0003800200 */
.L_x_98:
[----:B------:R-:W-:Y:S01]  /*6430*/  BAR.SYNC.DEFER_BLOCKING 0x1, 0x80 ;  /* 0x0042000000007b1d */ /* 0x000fe20000010000 */
[----:B------:R-:W-:Y:S01]  /*6440*/  ISETP.NE.AND P1, PT, R76, RZ, PT ;  /* 0x000000ff4c00720c */ /* 0x000fe20003f25270 */
[----:B------:R-:W-:Y:S01]  /*6450*/  UISETP.NE.AND UP0, UPT, UR49, URZ, UPT ;  /* 0x000000ff3100728c */ /* 0x000fe2000bf05270 */
[----:B------:R-:W-:Y:S11]  /*6460*/  LEA R3, R39, UR48, 0x3 ;  /* 0x0000003027037c11 */ /* 0x000ff6000f8e18ff */
[----:B------:R-:W-:Y:S01]  /*6470*/  @P1 SHF.L.U32 R2, R70, 0x1f, RZ ;  /* 0x0000001f46021819 */ /* 0x000fe200000006ff */
[----:B------:R-:W-:Y:S06]  /*6480*/  BRA.U !UP0, `(.L_x_100) ;  /* 0x0000000108247547 */ /* 0x000fec000b800000 */
[----:B------:R-:W-:Y:S01]  /*6490*/  IMAD.U32 R5, RZ, RZ, UR51 ;  /* 0x00000033ff057e24 */ /* 0x000fe2000f8e00ff */
[----:B------:R-:W-:Y:S01]  /*64a0*/  MOV R0, UR37 ;  /* 0x0000002500007c02 */ /* 0x000fe20008000f00 */
[----:B------:R-:W-:Y:S03]  /*64b0*/  UIADD3 UR51, UPT, UPT, UR51, 0x1, URZ ;  /* 0x0000000133337890 */ /* 0x000fe6000fffe0ff */
[----:B------:R-:W-:Y:S01]  /*64c0*/  @P1 LEA R5, R5, UR48, 0x3 ;  /* 0x0000003005051c11 */ /* 0x000fe2000f8e18ff */
[----:B------:R-:W-:Y:S04]  /*64d0*/  UISETP.NE.AND UP0, UPT, UR51, 0x4, UPT ;  /* 0x000000043300788c */ /* 0x000fe8000bf05270 */
[----:B------:R-:W-:Y:S01]  /*64e0*/  @P1 VIADD R5, R5, 0x60 ;  /* 0x0000006005051836 */ /* 0x000fe20000000000 */
[----:B------:R-:W-:Y:S04]  /*64f0*/  USEL UR51, UR51, URZ, UP0 ;  /* 0x000000ff33337287 */ /* 0x000fe80008000000 */
[----:B------:R-:W-:Y:S04]  /*6500*/  @P1 PRMT R0, R0, 0x654, R5 ;  /* 0x0000065400001816 */ /* 0x000fe80000000005 */
[----:B------:R2:W-:Y:S04]  /*6510*/  @P1 SYNCS.ARRIVE.TRANS64.RED.A1T0 RZ, [R0+URZ], RZ ;  /* 0x000000ff00ff19a7 */ /* 0x0005e800081004ff */
.L_x_100:
[----:B------:R-:W4:Y:S01]  /*6520*/  @P1 SYNCS.PHASECHK.TRANS64.TRYWAIT P0, [R3+URZ+0x40], R2 ;  /* 0x00004002030015a7 */ /* 0x000f2200080011ff */
[----:B------:R-:W-:Y:S01]  /*6530*/  BSSY B1, `(.L_x_101) ;  /* 0x0000013000017945 */ /* 0x000fe20003800000 */
[----:B----4-:R-:W-:Y:S03]  /*6540*/  @P1 SEL R81, RZ, 0x1, !P0 ;  /* 0x00000001ff511807 */ /* 0x010fe60004000000 */
[----:B------:R-:W-:Y:S05]  /*6550*/  @!P1 BRA `(.L_x_102) ;  /* 0x0000000000409947 */ /* 0x000fea0003800000 */
[----:B------:R-:W-:Y:S01]  /*6560*/  ISETP.NE.AND P1, PT, R82, RZ, PT ;  /* 0x000000ff5200720c */ /* 0x000fe20003f25270 */
[----:B------:R-:W-:Y:S01]  /*6570*/  BSSY B0, `(.L_x_103) ;  /* 0x0000009000007945 */ /* 0x000fe20003800000 */
[----:B------:R-:W-:Y:S11]  /*6580*/  ISETP.NE.AND P0, PT, R81, RZ, PT ;  /* 0x000000ff5100720c */ /* 0x000ff60003f05270 */
[----:B------:R-:W-:Y:S05]  /*6590*/  @P1 IMAD R4, R39, 0x1000, R80 ;  /* 0x0000100027041824 */ /* 0x000fea00078e0250 */
[----:B------:R-:W-:Y:S05]  /*65a0*/  @P1 IADD3 R2, PT, PT, R4, UR48, RZ ;  /* 0x0000003004021c10 */ /* 0x000fea000fffe0ff */
[----:B------:R-:W-:Y:S01]  /*65b0*/  @P1 IMAD.IADD R2, R71, 0x1, R2 ;  /* 0x0000000147021824 */ /* 0x000fe200078e0202 */
[----:B------:R-:W-:Y:S06]  /*65c0*/  @P0 BRA `(.L_x_104) ;  /* 0x00000000000c0947 */ /* 0x000fec0003800000 */
[----:B--2---:R-:W-:Y:S04]  /*65d0*/  SHF.L.U32 R0, R70, 0x1f, RZ ;  /* 0x0000001f46007819 */ /* 0x004fe800000006ff */
[----:B------:R-:W2:Y:S02]  /*65e0*/  SYNCS.PHASECHK.TRANS64.TRYWAIT P0, [R3+URZ+0x40], R0 ;  /* 0x00004000030075a7 */ /* 0x000ea400080011ff */
[----:B--2---:R-:W-:Y:S05]  /*65f0*/  @!P0 BRA `(.L_x_105) ;  /* 0x0000002400908947 */ /* 0x004fea0003800000 */
.L_x_104:
[----:B------:R-:W-:Y:S05]  /*6600*/  BSYNC B0 ;  /* 0x0000000000007941 */ /* 0x000fea0003800000 */
.L_x_103:
[----:B------:R-:W-:Y:S02]  /*6610*/  ISETP.NE.AND P0, PT, R82, RZ, PT ;  /* 0x000000ff5200720c */ /* 0x000fe40003f05270 */
[----:B------:R-:W-:Y:S11]  /*6620*/  IADD3 R39, PT, PT, R39, 0x1, RZ ;  /* 0x0000000127277810 */ /* 0x000ff60007ffe0ff */
[----:B------:R-:W-:Y:S05]  /*6630*/  @P0 WARPSYNC.ALL ;  /* 0x0000000000000948 */ /* 0x000fea0003800000 */
[----:B------:R4:W1:Y:S04]  /*6640*/  @P0 LDSM.16.M88.4 R40, [R4+UR48+0x200] ;  /* 0x000200300428083b */ /* 0x0008680008000200 */
[----:B------:R4:W1:Y:S02]  /*6650*/  @P0 LDSM.16.M88.4 R48, [R2+0x200] ;  /* 0x000200000230083b */ /* 0x0008640000000200 */
.L_x_102:
[----:B------:R-:W-:Y:S05]  /*6660*/  BSYNC B1 ;  /* 0x0000000000017941 */ /* 0x000fea0003800000 */
.L_x_101:
[----:B--2---:R-:W-:Y:S05]  /*6670*/  VIADD R0, R34, 0x20 ;  /* 0x0000002022007836 */ /* 0x004fea0000000000 */
[----:B------:R-:W-:Y:S04]  /*6680*/  SHF.R.U32.HI R0, RZ, 0x15, R0 ;  /* 0x00000015ff007819 */ /* 0x000fe80000011600 */
[----:B------:R-:W-:Y:S11]  /*6690*/  LOP3.LUT P0, RZ, R0, 0x3, R65, 0x48, !PT ;  /* 0x0000000300ff7812 */ /* 0x000ff60007804841 */
[----:B------:R-:W-:Y:S02]  /*66a0*/  @!UPT UIADD3 URZ, UPT, UPT, URZ, URZ, URZ ;  /* 0x000000fffffff290 */ /* 0x000fe4000fffe0ff */
[----:B------:R-:W-:Y:S05]  /*66b0*/  @!P0 BRA `(.L_x_106) ;  /* 0x0000000000408947 */ /* 0x000fea0003800000 */
[----:B------:R-:W2:Y:S01]  /*66c0*/  LDCU.64 UR8, c[0x4][0x70] ;  /* 0x01000e00ff0877ac */ /* 0x000ea20008000a00 */
[----:B------:R-:W-:Y:S01]  /*66d0*/  MOV R3, 0x0 ;  /* 0x0000000000037802 */ /* 0x000fe20000000f00 */
[----:B------:R-:W-:Y:S02]  /*66e0*/  HFMA2 R12, -RZ, RZ, 0, 5.9604644775390625e-08 ;  /* 0x00000001ff0c7431 */ /* 0x000fe400000001ff */
[----:B------:R-:W-:Y:S02]  /*66f0*/  IMAD.MOV.U32 R8, RZ, RZ, 0x192 ;  /* 0x00000192ff087424 */ /* 0x000fe400078e00ff */
[----:B------:R-:W-:Y:S01]  /*6700*/  IMAD.MOV.U32 R13, RZ, RZ, RZ ;  /* 0x000000ffff0d7224 */ /* 0x000fe200078e00ff */
[----:B------:R-:W5:Y:S01]  /*6710*/  LDCU.64 UR6, c[0x4][0x78] ;  /* 0x01000f00ff0677ac */ /* 0x000f620008000a00 */
[----:B----4-:R-:W4:Y:S01]  /*6720*/  LDC.64 R2, c[0x4][R3] ;  /* 0x0100000003027b82 */ /* 0x010f220000000a00 */
[----:B------:R-:W3:Y:S01]  /*6730*/  LDCU.64 UR4, c[0x4][0x10] ;  /* 0x01000200ff0477ac */ /* 0x000ee20008000a00 */
[----:B--2---:R-:W-:Y:S01]  /*6740*/  MOV R5, UR9 ;  /* 0x0000000900057c02 */ /* 0x004fe20008000f00 */
[----:B------:R-:W-:Y:S01]  /*6750*/  IMAD.U32 R4, RZ, RZ, UR8 ;  /* 0x00000008ff047e24 */ /* 0x000fe2000f8e00ff */
[----:B-----5:R-:W-:Y:S01]  /*6760*/  MOV R7, UR7 ;  /* 0x0000000700077c02 */ /* 0x020fe20008000f00 */
[----:B------:R-:W-:Y:S01]  /*6770*/  IMAD.U32 R6, RZ, RZ, UR6 ;  /* 0x00000006ff067e24 */ /* 0x000fe2000f8e00ff */
[----:B---3--:R-:W-:Y:S01]  /*6780*/  MOV R11, UR5 ;  /* 0x00000005000b7c02 */ /* 0x008fe20008000f00 */
[----:B------:R-:W-:Y:S02]  /*6790*/  IMAD.U32 R10, RZ, RZ, UR4 ;  /* 0x00000004ff0a7e24 */ /* 0x000fe4000f8e00ff */
[----:B------:R-:W-:Y:S07]  /*67a0*/  LEPC R20, `(.L_x_106) ;  /* 0x000000001014794e */ /* 0x000fee0000000000 */
[----:B-1--4-:R-:W-:Y:S05]  /*67b0*/  CALL.ABS.NOINC R2 ;  /* 0x0000000002007343 */ /* 0x012fea0003c00000 */
.L_x_106:
[----:B-1----:R-:W-:Y:S01]  /*67c0*/  SHF.L.U32 R20, R40, 0x10, RZ ;  /* 0x0000001028147819 */ /* 0x002fe200000006ff */
[----:B------:R-:W-:Y:S05]  /*67d0*/  WARPSYNC.ALL ;  /* 0x0000000000007948 */ /* 0x000fea0003800000 */
[----:B------:R-:W-:Y:S01]  /*67e0*/  R2UR UR4, R34 ;  /* 0x00000000220472ca */ /* 0x000fe200000e0000 */
[----:B------:R-:W-:Y:S01]  /*67f0*/  BSSY.RECONVERGENT B0, `(.L_x_107) ;  /* 0x0000055000007945 */ /* 0x000fe20003800200 */
[----:B------:R-:W-:Y:S02]  /*6800*/  LOP3.LUT R21, R40, 0xffff0000, RZ, 0xc0, !PT ;  /* 0xffff000028157812 */ /* 0x000fe400078ec0ff */
[----:B------:R-:W-:Y:S02]  /*6810*/  LOP3.LUT R36, R41, 0xffff0000, RZ, 0xc0, !PT ;  /* 0xffff000029247812 */ /* 0x000fe400078ec0ff */
[----:B------:R-:W-:Y:S02]  /*6820*/  SHF.L.U32 R37, R48, 0x10, RZ ;  /* 0x0000001030257819 */ /* 0x000fe400000006ff */
[----:B------:R-:W-:Y:S02]  /*6830*/  ISETP.NE.AND P6, PT, R76, RZ, PT ;  /* 0x000000ff4c00720c */ /* 0x000fe40003fc5270 */
[----:B------:R-:W-:Y:S02]  /*6840*/  ISETP.NE.AND P0, PT, R72, RZ, PT ;  /* 0x000000ff4800720c */ /* 0x000fe40003f05270 */
[----:B------:R-:W-:Y:S01]  /*6850*/  MOV R38, UR51 ;  /* 0x0000003300267c02 */ /* 0x000fe20008000f00 */
[----:B----4-:R-:W1:Y:S01]  /*6860*/  LDTM.16dp256bit.x4 R4, tmem[UR4+0x20] ;  /* 0x00002004000479ee */ /* 0x010e620008120000 */
[----:B------:R-:W-:Y:S07]  /*6870*/  MOV R83, UR37 ;  /* 0x0000002500537c02 */ /* 0x000fee0008000f00 */
[----:B------:R-:W-:Y:S02]  /*6880*/  @P6 LEA R38, R38, UR48, 0x3 ;  /* 0x0000003026266c11 */ /* 0x000fe4000f8e18ff */
[----:B------:R-:W-:Y:S02]  /*6890*/  @P6 SHF.L.U32 R88, R70, 0x1f, RZ ;  /* 0x0000001f46586819 */ /* 0x000fe400000006ff */
[----:B------:R-:W-:Y:S04]  /*68a0*/  @P6 IADD3 R38, PT, PT, R38, 0x60, RZ ;  /* 0x0000006026266810 */ /* 0x000fe80007ffe0ff */
[----:B------:R-:W-:Y:S02]  /*68b0*/  @P6 PRMT R38, R83, 0x654, R38 ;  /* 0x0000065453266816 */ /* 0x000fe40000000026 */
[----:B------:R-:W-:Y:S01]  /*68c0*/  LEA R83, R39, UR48, 0x3 ;  /* 0x0000003027537c11 */ /* 0x000fe2000f8e18ff */
[C---:B-1----:R-:W-:Y:S01]  /*68d0*/  FMUL R0, R33.reuse, R4 ;  /* 0x0000000421007220 */ /* 0x042fe20000400000 */
[C---:B------:R-:W-:Y:S01]  /*68e0*/  FMUL R2, R33.reuse, R5 ;  /* 0x0000000521027220 */ /* 0x040fe20000400000 */
[C---:B------:R-:W-:Y:S01]  /*68f0*/  FMUL R3, R33.reuse, R6 ;  /* 0x0000000621037220 */ /* 0x040fe20000400000 */
[----:B------:R-:W-:Y:S01]  /*6900*/  FMUL R7, R33, R7 ;  /* 0x0000000721077220 */ /* 0x000fe20000400000 */
[----:B------:R-:W-:Y:S01]  /*6910*/  FFMA R0, R35, R20, R0 ;  /* 0x0000001423007223 */ /* 0x000fe20000000000 */
[----:B------:R-:W-:Y:S01]  /*6920*/  SHF.L.U32 R20, R41, 0x10, RZ ;  /* 0x0000001029147819 */ /* 0x000fe200000006ff */
[----:B------:R-:W-:Y:S01]  /*6930*/  FFMA R2, R35, R21, R2 ;  /* 0x0000001523027223 */ /* 0x000fe20000000002 */
[----:B------:R-:W-:Y:S01]  /*6940*/  SHF.L.U32 R21, R43, 0x10, RZ ;  /* 0x000000102b157819 */ /* 0x000fe200000006ff */
[C---:B------:R-:W-:Y:S01]  /*6950*/  FMUL R4, R33.reuse, R8 ;  /* 0x0000000821047220 */ /* 0x040fe20000400000 */
[----:B------:R-:W-:Y:S01]  /*6960*/  FMUL R5, R33, R9 ;  /* 0x0000000921057220 */ /* 0x000fe20000400000 */
[C---:B------:R-:W-:Y:S01]  /*6970*/  FFMA R3, R35.reuse, R20, R3 ;  /* 0x0000001423037223 */ /* 0x040fe20000000003 */
[----:B------:R-:W-:Y:S01]  /*6980*/  SHF.L.U32 R20, R42, 0x10, RZ ;  /* 0x000000102a147819 */ /* 0x000fe200000006ff */
[----:B------:R-:W-:Y:S01]  /*6990*/  FFMA R7, R35, R36, R7 ;  /* 0x0000002423077223 */ /* 0x000fe20000000007 */
[----:B------:R-:W-:Y:S01]  /*69a0*/  LOP3.LUT R36, R43, 0xffff0000, RZ, 0xc0, !PT ;  /* 0xffff00002b247812 */ /* 0x000fe200078ec0ff */
[----:B------:R-:W-:Y:S01]  /*69b0*/  FMUL R6, R33, R10 ;  /* 0x0000000a21067220 */ /* 0x000fe20000400000 */
[----:B------:R-:W-:Y:S01]  /*69c0*/  F2FP.BF16.F32.PACK_AB R44, R2, R0 ;  /* 0x00000000022c723e */ /* 0x000fe200000010ff */
[----:B------:R-:W-:Y:S01]  /*69d0*/  FFMA R4, R35, R20, R4 ;  /* 0x0000001423047223 */ /* 0x000fe20000000004 */
[----:B------:R-:W-:Y:S01]  /*69e0*/  LOP3.LUT R20, R42, 0xffff0000, RZ, 0xc0, !PT ;  /* 0xffff00002a147812 */ /* 0x000fe200078ec0ff */
[----:B------:R-:W-:Y:S01]  /*69f0*/  FMUL R11, R33, R11 ;  /* 0x0000000b210b7220 */ /* 0x000fe20000400000 */
[----:B------:R-:W-:Y:S01]  /*6a00*/  F2FP.BF16.F32.PACK_AB R45, R7, R3 ;  /* 0x00000003072d723e */ /* 0x000fe200000010ff */
[C---:B------:R-:W-:Y:S01]  /*6a10*/  FMUL R8, R33.reuse, R12 ;  /* 0x0000000c21087220 */ /* 0x040fe20000400000 */
[----:B------:R-:W-:Y:S01]  /*6a20*/  FMUL R9, R33, R13 ;  /* 0x0000000d21097220 */ /* 0x000fe20000400000 */
[C---:B------:R-:W-:Y:S01]  /*6a30*/  FFMA R5, R35.reuse, R20, R5 ;  /* 0x0000001423057223 */ /* 0x040fe20000000005 */
[----:B------:R-:W-:Y:S01]  /*6a40*/  LOP3.LUT R20, R48, 0xffff0000, RZ, 0xc0, !PT ;  /* 0xffff000030147812 */ /* 0x000fe200078ec0ff */
[----:B------:R-:W-:Y:S01]  /*6a50*/  FFMA R6, R35, R21, R6 ;  /* 0x0000001523067223 */ /* 0x000fe20000000006 */
[----:B------:R-:W-:Y:S01]  /*6a60*/  SHF.L.U32 R21, R49, 0x10, RZ ;  /* 0x0000001031157819 */ /* 0x000fe200000006ff */
[----:B------:R-:W-:Y:S01]  /*6a70*/  FFMA R11, R35, R36, R11 ;  /* 0x00000024230b7223 */ /* 0x000fe2000000000b */
[----:B------:R-:W-:Y:S01]  /*6a80*/  LOP3.LUT R36, R51, 0xffff0000, RZ, 0xc0, !PT ;  /* 0xffff000033247812 */ /* 0x000fe200078ec0ff */
[C---:B------:R-:W-:Y:S01]  /*6a90*/  FFMA R8, R35.reuse, R37, R8 ;  /* 0x0000002523087223 */ /* 0x040fe20000000008 */
[----:B------:R-:W-:Y:S01]  /*6aa0*/  FFMA R9, R35, R20, R9 ;  /* 0x0000001423097223 */ /* 0x000fe20000000009 */
[----:B------:R-:W-:Y:S01]  /*6ab0*/  FMUL R10, R33, R14 ;  /* 0x0000000e210a7220 */ /* 0x000fe20000400000 */
[----:B------:R-:W-:Y:S01]  /*6ac0*/  LOP3.LUT R20, R49, 0xffff0000, RZ, 0xc0, !PT ;  /* 0xffff000031147812 */ /* 0x000fe200078ec0ff */
[C---:B------:R-:W-:Y:S01]  /*6ad0*/  FMUL R15, R33.reuse, R15 ;  /* 0x0000000f210f7220 */ /* 0x040fe20000400000 */
[----:B------:R-:W-:Y:S01]  /*6ae0*/  FMUL R12, R33, R16 ;  /* 0x00000010210c7220 */ /* 0x000fe20000400000 */
[C---:B------:R-:W-:Y:S01]  /*6af0*/  FFMA R10, R35.reuse, R21, R10 ;  /* 0x00000015230a7223 */ /* 0x040fe2000000000a */
[C---:B------:R-:W-:Y:S01]  /*6b00*/  SHF.L.U32 R21, R50.reuse, 0x10, RZ ;  /* 0x0000001032157819 */ /* 0x040fe200000006ff */
[----:B------:R-:W-:Y:S01]  /*6b10*/  FFMA R15, R35, R20, R15 ;  /* 0x00000014230f7223 */ /* 0x000fe2000000000f */
[----:B------:R-:W-:Y:S01]  /*6b20*/  LOP3.LUT R20, R50, 0xffff0000, RZ, 0xc0, !PT ;  /* 0xffff000032147812 */ /* 0x000fe200078ec0ff */
[----:B------:R-:W-:Y:S01]  /*6b30*/  FMUL R13, R33, R17 ;  /* 0x00000011210d7220 */ /* 0x000fe20000400000 */
[----:B------:R-:W-:Y:S01]  /*6b40*/  SHF.L.U32 R37, R51, 0x10, RZ ;  /* 0x0000001033257819 */ /* 0x000fe200000006ff */
[C---:B------:R-:W-:Y:S01]  /*6b50*/  FMUL R14, R33.reuse, R18 ;  /* 0x00000012210e7220 */ /* 0x040fe20000400000 */
        /* <DEDUP_REMOVED lines=21> */
[----:B------:R-:W-:Y:S02]  /*6cb0*/  UIADD3 UR8, UP0, UPT, UR52, 0x680, URZ ;  /* 0x0000068034087890 */ /* 0x000fe4000ff1e0ff */
[----:B------:R-:W-:Y:S02]  /*6cc0*/  UIADD3 UR5, UPT, UPT, UR41, 0x20, URZ ;  /* 0x0000002029057890 */ /* 0x000fe4000fffe0ff */
[----:B------:R-:W-:Y:S02]  /*6cd0*/  UIADD3 UR4, UPT, UPT, UR48, 0x1200, URZ ;  /* 0x0000120030047890 */ /* 0x000fe4000fffe0ff */
[----:B------:R-:W-:Y:S01]  /*6ce0*/  UIADD3.X UR9, UPT, UPT, URZ, UR53, URZ, UP0, !UPT ;  /* 0x00000035ff097290 */ /* 0x000fe200087fe4ff */
[----:B------:R-:W-:Y:S01]  /*6cf0*/  UMOV UR6, UR42 ;  /* 0x0000002a00067c82 */ /* 0x000fe20008000000 */
[----:B------:R-:W-:Y:S07]  /*6d00*/  UMOV UR7, UR36 ;  /* 0x0000002400077c82 */ /* 0x000fee0008000000 */
[----:B------:R2:W-:Y:S01]  /*6d10*/  UTMASTG.3D [UR4], [UR8] ;  /* 0x00000004080073b5 */ /* 0x0005e20008010000 */
[----:B------:R0:W-:Y:S01]  /*6d20*/  UTMACMDFLUSH ;  /* 0x00000000000079b7 */ /* 0x0001e20000000000 */
[----:B--2---:R-:W-:Y:S04]  /*6d30*/  DEPBAR.LE SB0, 0x1 ;  /* 0x000080400000791a */ /* 0x004fe80000000000 */
.L_x_108:
[----:B------:R-:W-:Y:S05]  /*6d40*/  BSYNC.RECONVERGENT B0 ;  /* 0x0000000000007941 */ /* 0x000fea0003800200 */
.L_x_107:
[----:B------:R-:W-:Y:S01]  /*6d50*/  BAR.SYNC.DEFER_BLOCKING 0x1, 0x80 ;  /* 0x0042000000007b1d */ /* 0x000fe20000010000 */
[----:B------:R-:W-:Y:S04]  /*6d60*/  UIADD3 UR40, UPT, UPT, UR51, 0x1, URZ ;  /* 0x0000000133287890 */ /* 0x000fe8000fffe0ff */
[----:B------:R-:W-:Y:S04]  /*6d70*/  UISETP.NE.AND UP0, UPT, UR40, 0x4, UPT ;  /* 0x000000042800788c */ /* 0x000fe8000bf05270 */
[----:B------:R-:W-:Y:S01]  /*6d80*/  USEL UR40, UR40, URZ, UP0 ;  /* 0x000000ff28287287 */ /* 0x000fe20008000000 */
[----:B------:R2:W-:Y:S01]  /*6d90*/  @P6 SYNCS.ARRIVE.TRANS64.RED.A1T0 RZ, [R38+URZ], RZ ;  /* 0x000000ff26ff69a7 */ /* 0x0005e200081004ff */
[----:B------:R-:W-:Y:S01]  /*6da0*/  BSSY B1, `(.L_x_109) ;  /* 0x0000014000017945 */ /* 0x000fe20003800000 */
[----:B------:R-:W4:Y:S02]  /*6db0*/  @P6 SYNCS.PHASECHK.TRANS64.TRYWAIT P0, [R83+URZ+0x40], R88 ;  /* 0x00004058530065a7 */ /* 0x000f2400080011ff */
[----:B----4-:R-:W-:Y:S01]  /*6dc0*/  @P6 SEL R81, RZ, 0x1, !P0 ;  /* 0x00000001ff516807 */ /* 0x010fe20004000000 */
[----:B--2---:R-:W-:Y:S06]  /*6dd0*/  @!P6 BRA `(.L_x_110) ;  /* 0x000000000040e947 */ /* 0x004fec0003800000 */
[----:B------:R-:W-:Y:S01]  /*6de0*/  ISETP.NE.AND P1, PT, R82, RZ, PT ;  /* 0x000000ff5200720c */ /* 0x000fe20003f25270 */
[----:B------:R-:W-:Y:S01]  /*6df0*/  BSSY B0, `(.L_x_111) ;  /* 0x0000009000007945 */ /* 0x000fe20003800000 */
[----:B------:R-:W-:Y:S11]  /*6e00*/  ISETP.NE.AND P0, PT, R81, RZ, PT ;  /* 0x000000ff5100720c */ /* 0x000ff60003f05270 */
[----:B------:R-:W-:Y:S05]  /*6e10*/  @P1 IMAD R2, R39, 0x1000, R80 ;  /* 0x0000100027021824 */ /* 0x000fea00078e0250 */
[----:B------:R-:W-:Y:S05]  /*6e20*/  @P1 IADD3 R0, PT, PT, R2, UR48, RZ ;  /* 0x0000003002001c10 */ /* 0x000fea000fffe0ff */
[----:B------:R-:W-:Y:S01]  /*6e30*/  @P1 IMAD.IADD R0, R71, 0x1, R0 ;  /* 0x0000000147001824 */ /* 0x000fe200078e0200 */
[----:B------:R-:W-:Y:S06]  /*6e40*/  @P0 BRA `(.L_x_112) ;  /* 0x00000000000c0947 */ /* 0x000fec0003800000 */
[----:B------:R-:W-:Y:S04]  /*6e50*/  SHF.L.U32 R4, R70, 0x1f, RZ ;  /* 0x0000001f46047819 */ /* 0x000fe800000006ff */
[----:B------:R-:W2:Y:S02]  /*6e60*/  SYNCS.PHASECHK.TRANS64.TRYWAIT P0, [R83+URZ+0x40], R4 ;  /* 0x00004004530075a7 */ /* 0x000ea400080011ff */
[----:B--2---:R-:W-:Y:S05]  /*6e70*/  @!P0 BRA `(.L_x_113) ;  /* 0x0000001c00848947 */ /* 0x004fea0003800000 */
.L_x_112:
[----:B------:R-:W-:Y:S05]  /*6e80*/  BSYNC B0 ;  /* 0x0000000000007941 */ /* 0x000fea0003800000 */
.L_x_111:
[----:B------:R-:W-:Y:S02]  /*6e90*/  ISETP.NE.AND P0, PT, R82, RZ, PT ;  /* 0x000000ff5200720c */ /* 0x000fe40003f05270 */
[----:B------:R-:W-:Y:S11]  /*6ea0*/  IADD3 R39, PT, PT, R39, 0x1, RZ ;  /* 0x0000000127277810 */ /* 0x000ff60007ffe0ff */
[----:B------:R-:W-:Y:S05]  /*6eb0*/  @P0 WARPSYNC.ALL ;  /* 0x0000000000000948 */ /* 0x000fea0003800000 */
[----:B------:R4:W1:Y:S04]  /*6ec0*/  @P0 LDSM.16.M88.4 R40, [R2+UR48+0x200] ;  /* 0x000200300228083b */ /* 0x0008680008000200 */
[----:B------:R4:W1:Y:S02]  /*6ed0*/  @P0 LDSM.16.M88.4 R48, [R0+0x200] ;  /* 0x000200000030083b */ /* 0x0008640000000200 */
.L_x_110:
[----:B------:R-:W-:Y:S05]  /*6ee0*/  BSYNC B1 ;  /* 0x0000000000017941 */ /* 0x000fea0003800000 */
.L_x_109:
[----:B----4-:R-:W-:Y:S05]  /*6ef0*/  VIADD R0, R34, 0x40 ;  /* 0x0000004022007836 */ /* 0x010fea0000000000 */
[----:B------:R-:W-:Y:S04]  /*6f00*/  SHF.R.U32.HI R0, RZ, 0x15, R0 ;  /* 0x00000015ff007819 */ /* 0x000fe80000011600 */
[----:B------:R-:W-:Y:S11]  /*6f10*/  LOP3.LUT P0, RZ, R0, 0x3, R65, 0x48, !PT ;  /* 0x0000000300ff7812 */ /* 0x000ff60007804841 */
[----:B------:R-:W-:Y:S02]  /*6f20*/  @!UPT UIADD3 URZ, UPT, UPT, URZ, URZ, URZ ;  /* 0x000000fffffff290 */ /* 0x000fe4000fffe0ff */
        /* <DEDUP_REMOVED lines=8> */
[----:B------:R-:W3:Y:S01]  /*6fb0*/  LDCU.64 UR4, c[0x4][0x10] ;  /* 0x01000200ff0477ac */ /* 0x000ee20008000a00 */
[----:B----4-:R-:W-:Y:S01]  /*6fc0*/  MOV R5, UR9 ;  /* 0x0000000900057c02 */ /* 0x010fe20008000f00 */
[----:B--2---:R-:W-:Y:S01]  /*6fd0*/  IMAD.U32 R4, RZ, RZ, UR8 ;  /* 0x00000008ff047e24 */ /* 0x004fe2000f8e00ff */
[----:B-----5:R-:W-:Y:S01]  /*6fe0*/  MOV R7, UR7 ;  /* 0x0000000700077c02 */ /* 0x020fe20008000f00 */
[----:B------:R-:W-:Y:S01]  /*6ff0*/  IMAD.U32 R6, RZ, RZ, UR6 ;  /* 0x00000006ff067e24 */ /* 0x000fe2000f8e00ff */
[----:B---3--:R-:W-:Y:S01]  /*7000*/  MOV R11, UR5 ;  /* 0x00000005000b7c02 */ /* 0x008fe20008000f00 */
[----:B------:R-:W-:Y:S02]  /*7010*/  IMAD.U32 R10, RZ, RZ, UR4 ;  /* 0x00000004ff0a7e24 */ /* 0x000fe4000f8e00ff */
[----:B------:R-:W-:Y:S07]  /*7020*/  LEPC R20, `(.L_x_114) ;  /* 0x000000001014794e */ /* 0x000fee0000000000 */
[----:B-1----:R-:W-:Y:S05]  /*7030*/  CALL.ABS.NOINC R2 ;  /* 0x0000000002007343 */ /* 0x002fea0003c00000 */
.L_x_114:
        /* <DEDUP_REMOVED lines=10> */
[----:B--2---:R-:W1:Y:S01]  /*70e0*/  LDTM.16dp256bit.x4 R4, tmem[UR4+0x40] ;  /* 0x00004004000479ee */ /* 0x004e620008120000 */
[----:B------:R-:W-:Y:S02]  /*70f0*/  MOV R83, UR37 ;  /* 0x0000002500537c02 */ /* 0x000fe40008000f00 */
[----:B------:R-:W-:Y:S05]  /*7100*/  LEA R88, R39, UR48, 0x3 ;  /* 0x0000003027587c11 */ /* 0x000fea000f8e18ff */
[----:B------:R-:W-:Y:S04]  /*7110*/  @P6 LEA R38, R38, UR48, 0x3 ;  /* 0x0000003026266c11 */ /* 0x000fe8000f8e18ff */
[----:B------:R-:W-:Y:S04]  /*7120*/  @P6 IADD3 R38, PT, PT, R38, 0x60, RZ ;  /* 0x0000006026266810 */ /* 0x000fe80007ffe0ff */
[----:B------:R-:W-:Y:S02]  /*7130*/  @P6 PRMT R38, R83, 0x654, R38 ;  /* 0x0000065453266816 */ /* 0x000fe40000000026 */
[----:B------:R-:W-:Y:S01]  /*7140*/  @P6 SHF.L.U32 R83, R70, 0x1f, RZ ;  /* 0x0000001f46536819 */ /* 0x000fe200000006ff */
        /* <DEDUP_REMOVED lines=71> */
.L_x_116:
[----:B------:R-:W-:Y:S05]  /*75c0*/  BSYNC.RECONVERGENT B0 ;  /* 0x0000000000007941 */ /* 0x000fea0003800200 */
.L_x_115:
        /* <DEDUP_REMOVED lines=19> */
.L_x_120:
[----:B------:R-:W-:Y:S05]  /*7700*/  BSYNC B0 ;  /* 0x0000000000007941 */ /* 0x000fea0003800000 */
.L_x_119:
[----:B------:R-:W-:Y:S11]  /*7710*/  ISETP.NE.AND P0, PT, R82, RZ, PT ;  /* 0x000000ff5200720c */ /* 0x000ff60003f05270 */
[----:B------:R-:W-:Y:S02]  /*7720*/  @!UPT UIADD3 URZ, UPT, UPT, URZ, URZ, URZ ;  /* 0x000000fffffff290 */ /* 0x000fe4000fffe0ff */
[----:B------:R-:W-:Y:S05]  /*7730*/  @P0 WARPSYNC.ALL ;  /* 0x0000000000000948 */ /* 0x000fea0003800000 */
[----:B------:R4:W1:Y:S04]  /*7740*/  @P0 LDSM.16.M88.4 R40, [R39+UR48+0x200] ;  /* 0x000200302728083b */ /* 0x0008680008000200 */
[----:B------:R4:W1:Y:S02]  /*7750*/  @P0 LDSM.16.M88.4 R48, [R0+0x200] ;  /* 0x000200000030083b */ /* 0x0008640000000200 */
.L_x_118:
[----:B------:R-:W-:Y:S05]  /*7760*/  BSYNC B1 ;  /* 0x0000000000017941 */ /* 0x000fea0003800000 */
.L_x_117:
[----:B----4-:R-:W-:Y:S05]  /*7770*/  VIADD R0, R34, 0x60 ;  /* 0x0000006022007836 */ /* 0x010fea0000000000 */
[----:B------:R-:W-:Y:S04]  /*7780*/  SHF.R.U32.HI R0, RZ, 0x15, R0 ;  /* 0x00000015ff007819 */ /* 0x000fe80000011600 */
[----:B------:R-:W-:Y:S11]  /*7790*/  LOP3.LUT P0, RZ, R0, 0x3, R65, 0x48, !PT ;  /* 0x0000000300ff7812 */ /* 0x000ff60007804841 */
[----:B------:R-:W-:Y:S02]  /*77a0*/  @!UPT UIADD3 URZ, UPT, UPT, URZ, URZ, URZ ;  /* 0x000000fffffff290 */ /* 0x000fe4000fffe0ff */
[----:B------:R-:W-:Y:S05]  /*77b0*/  @!P0 BRA `(.L_x_122) ;  /* 0x0000000000408947 */ /* 0x000fea0003800000 */
[----:B------:R-:W4:Y:S01]  /*77c0*/  LDCU.64 UR8, c[0x4][0x70] ;  /* 0x01000e00ff0877ac */ /* 0x000f220008000a00 */
[----:B--2---:R-:W-:Y:S01]  /*77d0*/  MOV R3, 0x0 ;  /* 0x0000000000037802 */ /* 0x004fe20000000f00 */
[----:B------:R-:W-:Y:S02]  /*77e0*/  HFMA2 R12, -RZ, RZ, 0, 5.9604644775390625e-08 ;  /* 0x00000001ff0c7431 */ /* 0x000fe400000001ff */
[----:B------:R-:W-:Y:S02]  /*77f0*/  IMAD.MOV.U32 R8, RZ, RZ, 0x192 ;  /* 0x00000192ff087424 */ /* 0x000fe400078e00ff */
[----:B------:R-:W-:Y:S01]  /*7800*/  IMAD.MOV.U32 R13, RZ, RZ, RZ ;  /* 0x000000ffff0d7224 */ /* 0x000fe200078e00ff */
[----:B------:R-:W2:Y:S01]  /*7810*/  LDCU.64 UR6, c[0x4][0x78] ;  /* 0x01000f00ff0677ac */ /* 0x000ea20008000a00 */
[----:B------:R-:W1:Y:S01]  /*7820*/  LDC.64 R2, c[0x4][R3] ;  /* 0x0100000003027b82 */ /* 0x000e620000000a00 */
[----:B------:R-:W5:Y:S01]  /*7830*/  LDCU.64 UR4, c[0x4][0x10] ;  /* 0x01000200ff0477ac */ /* 0x000f620008000a00 */
[----:B----4-:R-:W-:Y:S01]  /*7840*/  MOV R5, UR9 ;  /* 0x0000000900057c02 */ /* 0x010fe20008000f00 */
[----:B------:R-:W-:Y:S01]  /*7850*/  IMAD.U32 R4, RZ, RZ, UR8 ;  /* 0x00000008ff047e24 */ /* 0x000fe2000f8e00ff */
[----:B--2---:R-:W-:Y:S01]  /*7860*/  MOV R7, UR7 ;  /* 0x0000000700077c02 */ /* 0x004fe20008000f00 */
[----:B------:R-:W-:Y:S01]  /*7870*/  IMAD.U32 R6, RZ, RZ, UR6 ;  /* 0x00000006ff067e24 */ /* 0x000fe2000f8e00ff */
[----:B-----5:R-:W-:Y:S01]  /*7880*/  MOV R11, UR5 ;  /* 0x00000005000b7c02 */ /* 0x020fe20008000f00 */
[----:B------:R-:W-:Y:S02]  /*7890*/  IMAD.U32 R10, RZ, RZ, UR4 ;  /* 0x00000004ff0a7e24 */ /* 0x000fe4000f8e00ff */
[----:B------:R-:W-:Y:S07]  /*78a0*/  LEPC R20, `(.L_x_122) ;  /* 0x000000001014794e */ /* 0x000fee0000000000 */
[----:B-1-3--:R-:W-:Y:S05]  /*78b0*/  CALL.ABS.NOINC R2 ;  /* 0x0000000002007343 */ /* 0x00afea0003c00000 */
.L_x_122:
[----:B------:R-:W-:Y:S01]  /*78c0*/  ISETP.NE.AND P0, PT, R72, RZ, PT ;  /* 0x000000ff4800720c */ /* 0x000fe20003f05270 */
[----:B------:R-:W-:Y:S05]  /*78d0*/  WARPSYNC.ALL ;  /* 0x0000000000007948 */ /* 0x000fea0003800000 */
[----:B------:R-:W-:Y:S01]  /*78e0*/  R2UR UR4, R34 ;  /* 0x00000000220472ca */ /* 0x000fe200000e0000 */
[----:B------:R-:W-:Y:S01]  /*78f0*/  BSSY.RECONVERGENT B0, `(.L_x_123) ;  /* 0x0000052000007945 */ /* 0x000fe20003800200 */
[----:B------:R-:W-:Y:S02]  /*7900*/  R2UR UR5, R79 ;  /* 0x000000004f0572ca */ /* 0x000fe400000e0000 */
[C---:B-1----:R-:W-:Y:S02]  /*7910*/  SHF.L.U32 R20, R40.reuse, 0x10, RZ ;  /* 0x0000001028147819 */ /* 0x042fe400000006ff */
[----:B------:R-:W-:Y:S02]  /*7920*/  LOP3.LUT R36, R40, 0xffff0000, RZ, 0xc0, !PT ;  /* 0xffff000028247812 */ /* 0x000fe400078ec0ff */
[C---:B------:R-:W-:Y:S02]  /*7930*/  SHF.L.U32 R21, R41.reuse, 0x10, RZ ;  /* 0x0000001029157819 */ /* 0x040fe400000006ff */
[----:B------:R-:W-:Y:S02]  /*7940*/  LOP3.LUT R38, R41, 0xffff0000, RZ, 0xc0, !PT ;  /* 0xffff000029267812 */ /* 0x000fe400078ec0ff */
[C---:B------:R-:W-:Y:S01]  /*7950*/  SHF.L.U32 R37, R42.reuse, 0x10, RZ ;  /* 0x000000102a257819 */ /* 0x040fe200000006ff */
[----:B------:R-:W1:Y:S01]  /*7960*/  LDTM.16dp256bit.x4 R4, tmem[UR4+0x60] ;  /* 0x00006004000479ee */ /* 0x000e620008120000 */
[----:B------:R-:W-:Y:S01]  /*7970*/  LOP3.LUT R40, R42, 0xffff0000, RZ, 0xc0, !PT ;  /* 0xffff00002a287812 */ /* 0x000fe200078ec0ff */
[----:B------:R-:W-:Y:S01]  /*7980*/  NOP ;  /* 0x0000000000007918 */ /* 0x000fe20000000000 */
[C---:B------:R-:W-:Y:S01]  /*7990*/  SHF.L.U32 R39, R43.reuse, 0x10, RZ ;  /* 0x000000102b277819 */ /* 0x040fe200000006ff */
[----:B------:R-:W-:Y:S01]  /*79a0*/  UIADD3 UR5, UPT, UPT, UR5, 0xd0, URZ ;  /* 0x000000d005057890 */ /* 0x000fe2000fffe0ff */
[----:B------:R-:W-:Y:S02]  /*79b0*/  LOP3.LUT R41, R43, 0xffff0000, RZ, 0xc0, !PT ;  /* 0xffff00002b297812 */ /* 0x000fe400078ec0ff */
[C---:B------:R-:W-:Y:S01]  /*79c0*/  SHF.L.U32 R42, R48.reuse, 0x10, RZ ;  /* 0x00000010302a7819 */ /* 0x040fe200000006ff */
[----:B------:R-:W-:Y:S01]  /*79d0*/  UPRMT UR5, UR37, 0x654, UR5 ;  /* 0x0000065425057896 */ /* 0x000fe20008000005 */
[----:B------:R-:W-:Y:S02]  /*79e0*/  LOP3.LUT R43, R48, 0xffff0000, RZ, 0xc0, !PT ;  /* 0xffff0000302b7812 */ /* 0x000fe400078ec0ff */
[C---:B------:R-:W-:Y:S02]  /*79f0*/  SHF.L.U32 R44, R49.reuse, 0x10, RZ ;  /* 0x00000010312c7819 */ /* 0x040fe400000006ff */
[----:B------:R-:W-:Y:S02]  /*7a00*/  LOP3.LUT R46, R49, 0xffff0000, RZ, 0xc0, !PT ;  /* 0xffff0000312e7812 */ /* 0x000fe400078ec0ff */
[C---:B------:R-:W-:Y:S02]  /*7a10*/  SHF.L.U32 R45, R50.reuse, 0x10, RZ ;  /* 0x00000010322d7819 */ /* 0x040fe400000006ff */
[----:B-1----:R-:W-:Y:S01]  /*7a20*/  SYNCS.ARRIVE.TRANS64.RED.A1T0 RZ, [UR5], RZ ;  /* 0x000000ffffff79a7 */ /* 0x002fe20008100405 */
[----:B------:R-:W-:Y:S02]  /*7a30*/  LOP3.LUT R48, R50, 0xffff0000, RZ, 0xc0, !PT ;  /* 0xffff000032307812 */ /* 0x000fe400078ec0ff */
[C---:B------:R-:W-:Y:S02]  /*7a40*/  SHF.L.U32 R47, R51.reuse, 0x10, RZ ;  /* 0x00000010332f7819 */ /* 0x040fe400000006ff */
[----:B------:R-:W-:Y:S01]  /*7a50*/  LOP3.LUT R50, R51, 0xffff0000, RZ, 0xc0, !PT ;  /* 0xffff000033327812 */ /* 0x000fe200078ec0ff */
[C---:B------:R-:W-:Y:S01]  /*7a60*/  FMUL R4, R33.reuse, R4 ;  /* 0x0000000421047220 */ /* 0x040fe20000400000 */
[C---:B------:R-:W-:Y:S01]  /*7a70*/  FMUL R5, R33.reuse, R5 ;  /* 0x0000000521057220 */ /* 0x040fe20000400000 */
[C---:B------:R-:W-:Y:S01]  /*7a80*/  FMUL R6, R33.reuse, R6 ;  /* 0x0000000621067220 */ /* 0x040fe20000400000 */
[----:B------:R-:W-:Y:S01]  /*7a90*/  FMUL R7, R33, R7 ;  /* 0x0000000721077220 */ /* 0x000fe20000400000 */
[C---:B------:R-:W-:Y:S01]  /*7aa0*/  FFMA R4, R35.reuse, R20, R4 ;  /* 0x0000001423047223 */ /* 0x040fe20000000004 */
[C---:B------:R-:W-:Y:S01]  /*7ab0*/  FFMA R5, R35.reuse, R36, R5 ;  /* 0x0000002423057223 */ /* 0x040fe20000000005 */
[C---:B------:R-:W-:Y:S01]  /*7ac0*/  FFMA R6, R35.reuse, R21, R6 ;  /* 0x0000001523067223 */ /* 0x040fe20000000006 */
[----:B------:R-:W-:Y:S01]  /*7ad0*/  FFMA R7, R35, R38, R7 ;  /* 0x0000002623077223 */ /* 0x000fe20000000007 */
[C---:B------:R-:W-:Y:S01]  /*7ae0*/  FMUL R8, R33.reuse, R8 ;  /* 0x0000000821087220 */ /* 0x040fe20000400000 */
[----:B------:R-:W-:Y:S01]  /*7af0*/  FMUL R9, R33, R9 ;  /* 0x0000000921097220 */ /* 0x000fe20000400000 */
[----:B---3--:R-:W-:Y:S01]  /*7b00*/  F2FP.BF16.F32.PACK_AB R80, R5, R4 ;  /* 0x000000040550723e */ /* 0x008fe200000010ff */
[----:B------:R-:W-:Y:S01]  /*7b10*/  FMUL R0, R33, R10 ;  /* 0x0000000a21007220 */ /* 0x000fe20000400000 */
[----:B------:R-:W-:Y:S01]  /*7b20*/  F2FP.BF16.F32.PACK_AB R81, R7, R6 ;  /* 0x000000060751723e */ /* 0x000fe200000010ff */
[C---:B------:R-:W-:Y:S01]  /*7b30*/  FFMA R8, R35.reuse, R37, R8 ;  /* 0x0000002523087223 */ /* 0x040fe20000000008 */
[----:B------:R-:W-:Y:S01]  /*7b40*/  FFMA R9, R35, R40, R9 ;  /* 0x0000002823097223 */ /* 0x000fe20000000009 */
[C---:B------:R-:W-:Y:S01]  /*7b50*/  FMUL R2, R33.reuse, R11 ;  /* 0x0000000b21027220 */ /* 0x040fe20000400000 */
[C---:B--2---:R-:W-:Y:S01]  /*7b60*/  FMUL R3, R33.reuse, R12 ;  /* 0x0000000c21037220 */ /* 0x044fe20000400000 */
[----:B------:R-:W-:Y:S01]  /*7b70*/  FMUL R10, R33, R13 ;  /* 0x0000000d210a7220 */ /* 0x000fe20000400000 */
[----:B------:R-:W-:Y:S01]  /*7b80*/  FFMA R0, R35, R39, R0 ;  /* 0x0000002723007223 */ /* 0x000fe20000000000 */
        /* <DEDUP_REMOVED lines=40> */
.L_x_124:
[----:B------:R-:W-:Y:S05]  /*7e10*/  BSYNC.RECONVERGENT B0 ;  /* 0x0000000000007941 */ /* 0x000fea0003800200 */
.L_x_123:
[----:B------:R-:W-:Y:S01]  /*7e20*/  BAR.SYNC.DEFER_BLOCKING 0x1, 0x80 ;  /* 0x0042000000007b1d */ /* 0x000fe20000010000 */
[----:B------:R-:W-:Y:S01]  /*7e30*/  UISETP.NE.AND UP0, UPT, UR49, -0x4, UPT ;  /* 0xfffffffc3100788c */ /* 0x000fe2000bf05270 */
[----:B------:R-:W-:Y:S08]  /*7e40*/  IADD3 R0, PT, PT, R30, 0x1, RZ ;  /* 0x000000011e007810 */ /* 0x000ff00007ffe0ff */
[----:B------:R-:W-:Y:S05]  /*7e50*/  BRA.U !UP0, `(.L_x_125) ;  /* 0x0000000108287547 */ /* 0x000fea000b800000 */
[----:B------:R-:W-:Y:S01]  /*7e60*/  ISETP.NE.AND P0, PT, R76, RZ, PT ;  /* 0x000000ff4c00720c */ /* 0x000fe20003f05270 */
[----:B------:R-:W-:Y:S01]  /*7e70*/  IMAD.U32 R3, RZ, RZ, UR51 ;  /* 0x00000033ff037e24 */ /* 0x000fe2000f8e00ff */
[----:B------:R-:W-:Y:S01]  /*7e80*/  UIADD3 UR51, UPT, UPT, UR51, 0x1, URZ ;  /* 0x0000000133337890 */ /* 0x000fe2000fffe0ff */
[----:B------:R-:W-:Y:S03]  /*7e90*/  IMAD.U32 R2, RZ, RZ, UR37 ;  /* 0x00000025ff027e24 */ /* 0x000fe6000f8e00ff */
[----:B------:R-:W-:Y:S04]  /*7ea0*/  UISETP.NE.AND UP0, UPT, UR51, 0x4, UPT ;  /* 0x000000043300788c */ /* 0x000fe8000bf05270 */
[----:B------:R-:W-:Y:S03]  /*7eb0*/  USEL UR51, UR51, URZ, UP0 ;  /* 0x000000ff33337287 */ /* 0x000fe60008000000 */
[----:B------:R-:W-:Y:S05]  /*7ec0*/  @P0 LEA R3, R3, UR48, 0x3 ;  /* 0x0000003003030c11 */ /* 0x000fea000f8e18ff */
[----:B------:R-:W-:Y:S05]  /*7ed0*/  @P0 VIADD R3, R3, 0x60 ;  /* 0x0000006003030836 */ /* 0x000fea0000000000 */
[----:B------:R-:W-:Y:S04]  /*7ee0*/  @P0 PRMT R2, R2, 0x654, R3 ;  /* 0x0000065402020816 */ /* 0x000fe80000000003 */
[----:B------:R2:W-:Y:S03]  /*7ef0*/  @P0 SYNCS.ARRIVE.TRANS64.RED.A1T0 RZ, [R2+URZ], RZ ;  /* 0x000000ff02ff09a7 */ /* 0x0005e600081004ff */
.L_x_125:
[----:B------:R-:W-:Y:S01]  /*7f00*/  ISETP.NE.AND P2, PT, R73, RZ, PT ;  /* 0x000000ff4900720c */ /* 0x000fe20003f45270 */
[----:B------:R-:W-:Y:S01]  /*7f10*/  UIADD3 UR49, UPT, UPT, UR49, 0x4, URZ ;  /* 0x0000000431317890 */ /* 0x000fe2000fffe0ff */
[----:B------:R-:W-:Y:S01]  /*7f20*/  ISETP.NE.AND P0, PT, R75, 0x2, PT ;  /* 0x000000024b00780c */ /* 0x000fe20003f05270 */
[----:B------:R-:W-:Y:S01]  /*7f30*/  IMAD.IADD R20, R29, 0x1, R58 ;  /* 0x000000011d147824 */ /* 0x000fe200078e023a */
[----:B------:R-:W-:Y:S01]  /*7f40*/  ISETP.NE.AND P1, PT, R0, 0x4, PT ;  /* 0x000000040000780c */ /* 0x000fe20003f25270 */
[----:B------:R-:W-:Y:S01]  /*7f50*/  IMAD.IADD R21, R31, 0x1, R60 ;  /* 0x000000011f157824 */ /* 0x000fe200078e023c */
[----:B------:R-:W-:Y:S02]  /*7f60*/  SEL R3, RZ, 0x1, P0 ;  /* 0x00000001ff037807 */ /* 0x000fe40000000000 */
[----:B--2---:R-:W-:Y:S02]  /*7f70*/  SEL R2, RZ, 0x1, P1 ;  /* 0x00000001ff027807 */ /* 0x004fe40000800000 */
[----:B------:R-:W-:Y:S02]  /*7f80*/  LOP3.LUT R68, R68, R3, RZ, 0x3c, !PT ;  /* 0x0000000344447212 */ /* 0x000fe400078e3cff */
[----:B------:R-:W-:Y:S02]  /*7f90*/  LOP3.LUT R69, R69, R2, RZ, 0x3c, !PT ;  /* 0x0000000245457212 */ /* 0x000fe400078e3cff */
[----:B------:R-:W-:Y:S02]  /*7fa0*/  @P2 R2UR UR36, R67 ;  /* 0x00000000432422ca */ /* 0x000fe400000e0000 */
[----:B------:R-:W-:Y:S02]  /*7fb0*/  SEL R75, R75, RZ, P0 ;  /* 0x000000ff4b4b7207 */ /* 0x000fe40000000000 */
[----:B------:R-:W-:Y:S01]  /*7fc0*/  SEL R30, R0, RZ, P1 ;  /* 0x000000ff001e7207 */ /* 0x000fe20000800000 */
[----:B------:R-:W-:Y:S10]  /*7fd0*/  @P2 BRA `(.L_x_126) ;  /* 0xffffffd000182947 */ /* 0x000ff4000383ffff */
[----:B------:R-:W-:-:S09]  /*7fe0*/  UISETP.NE.AND UP0, UPT, UR50, URZ, UPT ;  /* 0x000000ff3200728c */ /* 0x000fd2000bf05270 */
[----:B------:R-:W-:Y:S05]  /*7ff0*/  BRA.U !UP0, `(.L_x_127) ;  /* 0x0000000108487547 */ /* 0x000fea000b800000 */
[----:B------:R-:W2:Y:S02]  /*8000*/  LDCU.64 UR4, c[0x0][0x890] ;  /* 0x00011200ff0477ac */ /* 0x000ea40008000a00 */
[----:B--2---:R-:W-:-:S04]  /*8010*/  UISETP.NE.U32.AND UP0, UPT, UR4, URZ, UPT ;  /* 0x000000ff0400728c */ /* 0x004fc8000bf05070 */
[----:B------:R-:W-:-:S09]  /*8020*/  UISETP.NE.AND.EX UP0, UPT, UR5, URZ, UPT, UP0 ;  /* 0x000000ff0500728c */ /* 0x000fd2000bf05300 */
[----:B------:R-:W-:Y:S05]  /*8030*/  BRA.U UP0, `(.L_x_128) ;  /* 0x00000001000c7547 */ /* 0x000fea000b800000 */
[----:B------:R-:W-:-:S13]  /*8040*/  FSETP.NEU.AND P0, PT, R35, RZ, PT ;  /* 0x000000ff2300720b */ /* 0x000fda0003f0d000 */
[----:B------:R-:W-:Y:S05]  /*8050*/  @!P0 EXIT ;  /* 0x000000000000894d */ /* 0x000fea0003800000 */
[----:B------:R-:W-:Y:S05]  /*8060*/  BRA `(.L_x_127) ;  /* 0x00000000002c7947 */ /* 0x000fea0003800000 */
.L_x_128:
[----:B------:R-:W-:Y:S01]  /*8070*/  ISETP.NE.AND P0, PT, R74, RZ, PT ;  /* 0x000000ff4a00720c */ /* 0x000fe20003f05270 */
[----:B------:R-:W-:-:S12]  /*8080*/  BSSY.RECONVERGENT B0, `(.L_x_127) ;  /* 0x0000009000007945 */ /* 0x000fd80003800200 */
[----:B------:R-:W-:Y:S05]  /*8090*/  @P0 BRA `(.L_x_129) ;  /* 0x0000000000140947 */ /* 0x000fea0003800000 */
[----:B------:R-:W2:Y:S02]  /*80a0*/  LDCU.64 UR4, c[0x0][0x888] ;  /* 0x00011100ff0477ac */ /* 0x000ea40008000a00 */
[----:B--2---:R-:W-:-:S04]  /*80b0*/  ISETP.NE.U32.AND P0, PT, RZ, UR4, PT ;  /* 0x00000004ff007c0c */ /* 0x004fc8000bf05070 */
[----:B------:R-:W-:-:S13]  /*80c0*/  ISETP.NE.AND.EX P0, PT, RZ, UR5, PT, P0 ;  /* 0x00000005ff007c0c */ /* 0x000fda000bf05300 */
[----:B------:R-:W-:Y:S05]  /*80d0*/  @!P0 EXIT ;  /* 0x000000000000894d */ /* 0x000fea0003800000 */
[----:B------:R-:W-:Y:S05]  /*80e0*/  BRA `(.L_x_130) ;  /* 0x0000000000087947 */ /* 0x000fea0003800000 */
.L_x_129:
[----:B------:R-:W-:-:S13]  /*80f0*/  FSETP.NEU.AND P0, PT, R35, RZ, PT ;  /* 0x000000ff2300720b */ /* 0x000fda0003f0d000 */
[----:B------:R-:W-:Y:S05]  /*8100*/  @!P0 EXIT ;  /* 0x000000000000894d */ /* 0x000fea0003800000 */
.L_x_130:
[----:B------:R-:W-:Y:S05]  /*8110*/  BSYNC.RECONVERGENT B0 ;  /* 0x0000000000007941 */ /* 0x000fea0003800200 */
.L_x_127:
[----:B------:R-:W-:Y:S01]  /*8120*/  ULEA UR4, UR51, UR48, 0x3 ;  /* 0x0000003033047291 */ /* 0x000fe2000f8e18ff */
[----:B------:R-:W-:-:S04]  /*8130*/  DEPBAR.LE SB0, 0x0 ;  /* 0x000080000000791a */ /* 0x000fc80000000000 */
[----:B------:R-:W-:-:S04]  /*8140*/  UIADD3 UR4, UPT, UPT, UR4, 0x60, URZ ;  /* 0x0000006004047890 */ /* 0x000fc8000fffe0ff */
[----:B------:R-:W-:-:S09]  /*8150*/  UPRMT UR4, UR37, 0x654, UR4 ;  /* 0x0000065425047896 */ /* 0x000fd20008000004 */
[----:B------:R-:W-:Y:S01]  /*8160*/  SYNCS.ARRIVE.TRANS64.RED.A1T0 RZ, [UR4], RZ ;  /* 0x000000ffffff79a7 */ /* 0x000fe20008100404 */
[----:B------:R-:W-:Y:S05]  /*8170*/  EXIT ;  /* 0x000000000000794d */ /* 0x000fea0003800000 */
.L_x_19:
[----:B--2---:R2:W1:Y:S02]  /*8180*/  SYNCS.PHASECHK.TRANS64.TRYWAIT P0, [R3+URZ+0x100], R2 ;  /* 0x00010002030075a7 */ /* 0x00446400080011ff */
[----:B-1----:R-:W-:Y:S05]  /*8190*/  @!P0 NANOSLEEP.SYNCS 0x989680 ;  /* 0x009896800000895d */ /* 0x002fea0003900000 */
[----:B------:R-:W1:Y:S02]  /*81a0*/  @!P0 SYNCS.PHASECHK.TRANS64 P0, [R3+URZ+0x100], R2 ;  /* 0x00010002030085a7 */ /* 0x000e6400080010ff */
[----:B-1----:R-:W-:Y:S05]  /*81b0*/  @!P0 BRA `(.L_x_19) ;  /* 0xfffffffc00f08947 */ /* 0x002fea000383ffff */
[----:B------:R-:W-:Y:S05]  /*81c0*/  BRA `(.L_x_131) ;  /* 0xffffff9400087947 */ /* 0x000fea000383ffff */
.L_x_22:
[----:B-1----:R-:W-:-:S07]  /*81d0*/  MOV R2, UR33 ;  /* 0x0000002100027c02 */ /* 0x002fce0008000f00 */
.L_x_132:
[----:B-1----:R1:W2:Y:S02]  /*81e0*/  SYNCS.PHASECHK.TRANS64.TRYWAIT P0, [R2+URZ+0x20], R5 ;  /* 0x00002005020075a7 */ /* 0x0022a400080011ff */
[----:B--2---:R-:W-:Y:S05]  /*81f0*/  @!P0 NANOSLEEP.SYNCS 0x989680 ;  /* 0x009896800000895d */ /* 0x004fea0003900000 */
[----:B------:R-:W2:Y:S02]  /*8200*/  @!P0 SYNCS.PHASECHK.TRANS64 P0, [R2+URZ+0x20], R5 ;  /* 0x00002005020085a7 */ /* 0x000ea400080010ff */
[----:B--2---:R-:W-:Y:S05]  /*8210*/  @!P0 BRA `(.L_x_132) ;  /* 0xfffffffc00f08947 */ /* 0x004fea000383ffff */
[----:B------:R-:W-:Y:S05]  /*8220*/  BRA `(.L_x_21) ;  /* 0xffffff9400587947 */ /* 0x000fea000383ffff */
.L_x_28:
[----:B-1----:R-:W-:-:S07]  /*8230*/  MOV R2, UR33 ;  /* 0x0000002100027c02 */ /* 0x002fce0008000f00 */
.L_x_133:
[----:B-1----:R1:W2:Y:S02]  /*8240*/  SYNCS.PHASECHK.TRANS64.TRYWAIT P0, [R2+URZ+0x20], R5 ;  /* 0x00002005020075a7 */ /* 0x0022a400080011ff */
[----:B--2---:R-:W-:Y:S05]  /*8250*/  @!P0 NANOSLEEP.SYNCS 0x989680 ;  /* 0x009896800000895d */ /* 0x004fea0003900000 */
[----:B------:R-:W2:Y:S02]  /*8260*/  @!P0 SYNCS.PHASECHK.TRANS64 P0, [R2+URZ+0x20], R5 ;  /* 0x00002005020085a7 */ /* 0x000ea400080010ff */
[----:B--2---:R-:W-:Y:S05]  /*8270*/  @!P0 BRA `(.L_x_133) ;  /* 0xfffffffc00f08947 */ /* 0x004fea000383ffff */
[----:B------:R-:W-:Y:S05]  /*8280*/  BRA `(.L_x_27) ;  /* 0xffffff9800307947 */ /* 0x000fea000383ffff */
.L_x_32:
[----:B-1----:R1:W2:Y:S02]  /*8290*/  SYNCS.PHASECHK.TRANS64.TRYWAIT P0, [R2+URZ+0x90], R3 ;  /* 0x00009003020075a7 */ /* 0x0022a400080011ff */
[----:B--2---:R-:W-:Y:S05]  /*82a0*/  @!P0 NANOSLEEP.SYNCS 0x989680 ;  /* 0x009896800000895d */ /* 0x004fea0003900000 */
[----:B------:R-:W2:Y:S02]  /*82b0*/  @!P0 SYNCS.PHASECHK.TRANS64 P0, [R2+URZ+0x90], R3 ;  /* 0x00009003020085a7 */ /* 0x000ea400080010ff */
[----:B--2---:R-:W-:Y:S05]  /*82c0*/  @!P0 BRA `(.L_x_32) ;  /* 0xfffffffc00f08947 */ /* 0x004fea000383ffff */
[----:B------:R-:W-:Y:S05]  /*82d0*/  BRA `(.L_x_134) ;  /* 0xffffff9800e87947 */ /* 0x000fea000383ffff */
.L_x_36:
[----:B----4-:R-:W-:-:S07]  /*82e0*/  MOV R0, UR5 ;  /* 0x0000000500007c02 */ /* 0x010fce0008000f00 */
.L_x_135:
[----:B-1----:R1:W2:Y:S02]  /*82f0*/  SYNCS.PHASECHK.TRANS64.TRYWAIT P0, [R0+URZ], R3 ;  /* 0x00000003000075a7 */ /* 0x0022a400080011ff */
[----:B--2---:R-:W-:Y:S05]  /*8300*/  @!P0 NANOSLEEP.SYNCS 0x989680 ;  /* 0x009896800000895d */ /* 0x004fea0003900000 */
[----:B------:R-:W2:Y:S02]  /*8310*/  @!P0 SYNCS.PHASECHK.TRANS64 P0, [R0+URZ], R3 ;  /* 0x00000003000085a7 */ /* 0x000ea400080010ff */
[----:B--2---:R-:W-:Y:S05]  /*8320*/  @!P0 BRA `(.L_x_135) ;  /* 0xfffffffc00f08947 */ /* 0x004fea000383ffff */
[----:B------:R-:W-:Y:S05]  /*8330*/  BRA `(.L_x_136) ;  /* 0xffffffa000587947 */ /* 0x000fea000383ffff */
.L_x_37:
[----:B----4-:R-:W-:-:S07]  /*8340*/  MOV R0, UR5 ;  /* 0x0000000500007c02 */ /* 0x010fce0008000f00 */
.L_x_137:
[----:B-1----:R1:W2:Y:S02]  /*8350*/  SYNCS.PHASECHK.TRANS64.TRYWAIT P0, [R0+URZ], R3 ;  /* 0x00000003000075a7 */ /* 0x0022a400080011ff */
[----:B--2---:R-:W-:Y:S05]  /*8360*/  @!P0 NANOSLEEP.SYNCS 0x989680 ;  /* 0x009896800000895d */ /* 0x004fea0003900000 */
[----:B------:R-:W2:Y:S02]  /*8370*/  @!P0 SYNCS.PHASECHK.TRANS64 P0, [R0+URZ], R3 ;  /* 0x00000003000085a7 */ /* 0x000ea400080010ff */
[----:B--2---:R-:W-:Y:S05]  /*8380*/  @!P0 BRA `(.L_x_137) ;  /* 0xfffffffc00f08947 */ /* 0x004fea000383ffff */
[----:B------:R-:W-:Y:S05]  /*8390*/  BRA `(.L_x_138) ;  /* 0xffffffa000647947 */ /* 0x000fea000383ffff */
.L_x_38:
[----:B----4-:R-:W-:-:S07]  /*83a0*/  MOV R0, UR5 ;  /* 0x0000000500007c02 */ /* 0x010fce0008000f00 */
.L_x_139:
[----:B-1----:R1:W2:Y:S02]  /*83b0*/  SYNCS.PHASECHK.TRANS64.TRYWAIT P0, [R0+URZ], R3 ;  /* 0x00000003000075a7 */ /* 0x0022a400080011ff */
[----:B--2---:R-:W-:Y:S05]  /*83c0*/  @!P0 NANOSLEEP.SYNCS 0x989680 ;  /* 0x009896800000895d */ /* 0x004fea0003900000 */
[----:B------:R-:W2:Y:S02]  /*83d0*/  @!P0 SYNCS.PHASECHK.TRANS64 P0, [R0+URZ], R3 ;  /* 0x00000003000085a7 */ /* 0x000ea400080010ff */
[----:B--2---:R-:W-:Y:S05]  /*83e0*/  @!P0 BRA `(.L_x_139) ;  /* 0xfffffffc00f08947 */ /* 0x004fea000383ffff */
[----:B------:R-:W-:Y:S05]  /*83f0*/  BRA `(.L_x_140) ;  /* 0xffffffa000707947 */ /* 0x000fea000383ffff */
.L_x_41:
[----:B-1----:R1:W2:Y:S02]  /*8400*/  SYNCS.PHASECHK.TRANS64.TRYWAIT P0, [R0+URZ+0xf0], R5 ;  /* 0x0000f005000075a7 */ /* 0x0022a400080011ff */
[----:B--2---:R-:W-:Y:S05]  /*8410*/  @!P0 NANOSLEEP.SYNCS 0x989680 ;  /* 0x009896800000895d */ /* 0x004fea0003900000 */
[----:B------:R-:W2:Y:S02]  /*8420*/  @!P0 SYNCS.PHASECHK.TRANS64 P0, [R0+URZ+0xf0], R5 ;  /* 0x0000f005000085a7 */ /* 0x000ea400080010ff */
[----:B--2---:R-:W-:Y:S05]  /*8430*/  @!P0 BRA `(.L_x_41) ;  /* 0xfffffffc00f08947 */ /* 0x004fea000383ffff */
[----:B------:R-:W-:Y:S05]  /*8440*/  BRA `(.L_x_141) ;  /* 0xffffffa000cc7947 */ /* 0x000fea000383ffff */
.L_x_42:
[----:B------:R-:W-:-:S07]  /*8450*/  MOV R0, UR5 ;  /* 0x0000000500007c02 */ /* 0x000fce0008000f00 */
.L_x_142:
[----:B-1----:R1:W2:Y:S02]  /*8460*/  SYNCS.PHASECHK.TRANS64.TRYWAIT P0, [R0+URZ+0xa0], R5 ;  /* 0x0000a005000075a7 */ /* 0x0022a400080011ff */
[----:B--2---:R-:W-:Y:S05]  /*8470*/  @!P0 NANOSLEEP.SYNCS 0x989680 ;  /* 0x009896800000895d */ /* 0x004fea0003900000 */
[----:B------:R-:W2:Y:S02]  /*8480*/  @!P0 SYNCS.PHASECHK.TRANS64 P0, [R0+URZ+0xa0], R5 ;  /* 0x0000a005000085a7 */ /* 0x000ea400080010ff */
[----:B--2---:R-:W-:Y:S05]  /*8490*/  @!P0 BRA `(.L_x_142) ;  /* 0xfffffffc00f08947 */ /* 0x004fea000383ffff */
[----:B------:R-:W-:Y:S05]  /*84a0*/  BRA `(.L_x_143) ;  /* 0xffffffa000dc7947 */ /* 0x000fea000383ffff */
.L_x_43:
[----:B-1----:R1:W2:Y:S02]  /*84b0*/  SYNCS.PHASECHK.TRANS64.TRYWAIT P1, [R0+URZ+0x90], R5 ;  /* 0x00009005000075a7 */ /* 0x0022a400080211ff */
[----:B--2---:R-:W-:Y:S05]  /*84c0*/  @!P1 NANOSLEEP.SYNCS 0x989680 ;  /* 0x009896800000995d */ /* 0x004fea0003900000 */
[----:B------:R-:W2:Y:S02]  /*84d0*/  @!P1 SYNCS.PHASECHK.TRANS64 P1, [R0+URZ+0x90], R5 ;  /* 0x00009005000095a7 */ /* 0x000ea400080210ff */
[----:B--2---:R-:W-:Y:S05]  /*84e0*/  @!P1 BRA `(.L_x_43) ;  /* 0xfffffffc00f09947 */ /* 0x004fea000383ffff */
[----:B------:R-:W-:Y:S05]  /*84f0*/  BRA `(.L_x_144) ;  /* 0xffffffa4000c7947 */ /* 0x000fea000383ffff */
.L_x_46:
[----:B------:R-:W-:-:S07]  /*8500*/  MOV R0, UR5 ;  /* 0x0000000500007c02 */ /* 0x000fce0008000f00 */
.L_x_145:
[----:B-1----:R1:W2:Y:S02]  /*8510*/  SYNCS.PHASECHK.TRANS64.TRYWAIT P0, [R0+URZ+0xa0], R3 ;  /* 0x0000a003000075a7 */ /* 0x0022a400080011ff */
[----:B--2---:R-:W-:Y:S05]  /*8520*/  @!P0 NANOSLEEP.SYNCS 0x989680 ;  /* 0x009896800000895d */ /* 0x004fea0003900000 */
[----:B------:R-:W2:Y:S02]  /*8530*/  @!P0 SYNCS.PHASECHK.TRANS64 P0, [R0+URZ+0xa0], R3 ;  /* 0x0000a003000085a7 */ /* 0x000ea400080010ff */
[----:B--2---:R-:W-:Y:S05]  /*8540*/  @!P0 BRA `(.L_x_145) ;  /* 0xfffffffc00f08947 */ /* 0x004fea000383ffff */
[----:B------:R-:W-:Y:S05]  /*8550*/  BRA `(.L_x_45) ;  /* 0xffffffa400607947 */ /* 0x000fea000383ffff */
.L_x_53:
[----:B-1----:R1:W2:Y:S02]  /*8560*/  SYNCS.PHASECHK.TRANS64.TRYWAIT P1, [R0+URZ+0x90], R5 ;  /* 0x00009005000075a7 */ /* 0x0022a400080211ff */
[----:B--2---:R-:W-:Y:S05]  /*8570*/  @!P1 NANOSLEEP.SYNCS 0x989680 ;  /* 0x009896800000995d */ /* 0x004fea0003900000 */
[----:B------:R-:W2:Y:S02]  /*8580*/  @!P1 SYNCS.PHASECHK.TRANS64 P1, [R0+URZ+0x90], R5 ;  /* 0x00009005000095a7 */ /* 0x000ea400080210ff */
[----:B--2---:R-:W-:Y:S05]  /*8590*/  @!P1 BRA `(.L_x_53) ;  /* 0xfffffffc00f09947 */ /* 0x004fea000383ffff */
[----:B------:R-:W-:Y:S05]  /*85a0*/  BRA `(.L_x_146) ;  /* 0xffffffa800f07947 */ /* 0x000fea000383ffff */
.L_x_54:
[----:B------:R-:W-:-:S07]  /*85b0*/  MOV R3, UR6 ;  /* 0x0000000600037c02 */ /* 0x000fce0008000f00 */
.L_x_147:
[----:B-1----:R1:W2:Y:S02]  /*85c0*/  SYNCS.PHASECHK.TRANS64.TRYWAIT P0, [R3+URZ+0xd0], R0 ;  /* 0x0000d000030075a7 */ /* 0x0022a400080011ff */
[----:B--2---:R-:W-:Y:S05]  /*85d0*/  @!P0 NANOSLEEP.SYNCS 0x989680 ;  /* 0x009896800000895d */ /* 0x004fea0003900000 */
[----:B------:R-:W2:Y:S02]  /*85e0*/  @!P0 SYNCS.PHASECHK.TRANS64 P0, [R3+URZ+0xd0], R0 ;  /* 0x0000d000030085a7 */ /* 0x000ea400080010ff */
[----:B--2---:R-:W-:Y:S05]  /*85f0*/  @!P0 BRA `(.L_x_147) ;  /* 0xfffffffc00f08947 */ /* 0x004fea000383ffff */
[----:B------:R-:W-:Y:S05]  /*8600*/  BRA `(.L_x_148) ;  /* 0xffffffac00407947 */ /* 0x000fea000383ffff */
.L_x_57:
[----:B------:R-:W-:Y:S07]  /*8610*/  MOV R0, UR11 ;  /* 0x0000000b00007c02 */ /* 0x000fee0008000f00 */
.L_x_149:
[----:B-1----:R1:W2:Y:S02]  /*8620*/  SYNCS.PHASECHK.TRANS64.TRYWAIT P0, [R0+URZ], R3 ;  /* 0x00000003000075a7 */ /* 0x0022a400080011ff */
[----:B--2---:R-:W-:Y:S05]  /*8630*/  @!P0 NANOSLEEP.SYNCS 0x989680 ;  /* 0x009896800000895d */ /* 0x004fea0003900000 */
[----:B------:R-:W2:Y:S02]  /*8640*/  @!P0 SYNCS.PHASECHK.TRANS64 P0, [R0+URZ], R3 ;  /* 0x00000003000085a7 */ /* 0x000ea400080010ff */
[----:B--2---:R-:W-:Y:S05]  /*8650*/  @!P0 BRA `(.L_x_149) ;  /* 0xfffffffc00f08947 */ /* 0x004fea000383ffff */
[----:B------:R-:W-:Y:S05]  /*8660*/  BRA `(.L_x_56) ;  /* 0xffffffac005c7947 */ /* 0x000fea000383ffff */
.L_x_60:
[----:B------:R-:W-:-:S07]  /*8670*/  MOV R0, UR6 ;  /* 0x0000000600007c02 */ /* 0x000fce0008000f00 */
.L_x_150:
[----:B--2---:R2:W4:Y:S02]  /*8680*/  SYNCS.PHASECHK.TRANS64.TRYWAIT P0, [R0+URZ], R3 ;  /* 0x00000003000075a7 */ /* 0x00452400080011ff */
[----:B----4-:R-:W-:Y:S05]  /*8690*/  @!P0 NANOSLEEP.SYNCS 0x989680 ;  /* 0x009896800000895d */ /* 0x010fea0003900000 */
[----:B------:R-:W4:Y:S02]  /*86a0*/  @!P0 SYNCS.PHASECHK.TRANS64 P0, [R0+URZ], R3 ;  /* 0x00000003000085a7 */ /* 0x000f2400080010ff */
[----:B----4-:R-:W-:Y:S05]  /*86b0*/  @!P0 BRA `(.L_x_150) ;  /* 0xfffffffc00f08947 */ /* 0x010fea000383ffff */
[----:B------:R-:W-:Y:S05]  /*86c0*/  BRA `(.L_x_151) ;  /* 0xffffffb000887947 */ /* 0x000fea000383ffff */
.L_x_61:
[----:B------:R-:W-:-:S07]  /*86d0*/  MOV R0, UR6 ;  /* 0x0000000600007c02 */ /* 0x000fce0008000f00 */
.L_x_152:
[----:B-1----:R1:W2:Y:S02]  /*86e0*/  SYNCS.PHASECHK.TRANS64.TRYWAIT P0, [R0+URZ], R3 ;  /* 0x00000003000075a7 */ /* 0x0022a400080011ff */
[----:B--2---:R-:W-:Y:S05]  /*86f0*/  @!P0 NANOSLEEP.SYNCS 0x989680 ;  /* 0x009896800000895d */ /* 0x004fea0003900000 */
[----:B------:R-:W2:Y:S02]  /*8700*/  @!P0 SYNCS.PHASECHK.TRANS64 P0, [R0+URZ], R3 ;  /* 0x00000003000085a7 */ /* 0x000ea400080010ff */
[----:B--2---:R-:W-:Y:S05]  /*8710*/  @!P0 BRA `(.L_x_152) ;  /* 0xfffffffc00f08947 */ /* 0x004fea000383ffff */
[----:B------:R-:W-:Y:S05]  /*8720*/  BRA `(.L_x_153) ;  /* 0xffffffb000947947 */ /* 0x000fea000383ffff */
.L_x_62:
[----:B------:R-:W-:-:S07]  /*8730*/  MOV R0, UR6 ;  /* 0x0000000600007c02 */ /* 0x000fce0008000f00 */
.L_x_154:
[----:B-1----:R1:W2:Y:S02]  /*8740*/  SYNCS.PHASECHK.TRANS64.TRYWAIT P0, [R0+URZ], R3 ;  /* 0x00000003000075a7 */ /* 0x0022a400080011ff */
[----:B--2---:R-:W-:Y:S05]  /*8750*/  @!P0 NANOSLEEP.SYNCS 0x989680 ;  /* 0x009896800000895d */ /* 0x004fea0003900000 */
[----:B------:R-:W2:Y:S02]  /*8760*/  @!P0 SYNCS.PHASECHK.TRANS64 P0, [R0+URZ], R3 ;  /* 0x00000003000085a7 */ /* 0x000ea400080010ff */
[----:B--2---:R-:W-:Y:S05]  /*8770*/  @!P0 BRA `(.L_x_154) ;  /* 0xfffffffc00f08947 */ /* 0x004fea000383ffff */
[----:B------:R-:W-:Y:S05]  /*8780*/  BRA `(.L_x_155) ;  /* 0xffffffb000a07947 */ /* 0x000fea000383ffff */
.L_x_63:
[----:B------:R-:W-:-:S07]  /*8790*/  MOV R0, UR7 ;  /* 0x0000000700007c02 */ /* 0x000fce0008000f00 */
.L_x_156:
[----:B-1----:R1:W2:Y:S02]  /*87a0*/  SYNCS.PHASECHK.TRANS64.TRYWAIT P0, [R0+URZ], R3 ;  /* 0x00000003000075a7 */ /* 0x0022a400080011ff */
[----:B--2---:R-:W-:Y:S05]  /*87b0*/  @!P0 NANOSLEEP.SYNCS 0x989680 ;  /* 0x009896800000895d */ /* 0x004fea0003900000 */
[----:B------:R-:W2:Y:S02]  /*87c0*/  @!P0 SYNCS.PHASECHK.TRANS64 P0, [R0+URZ], R3 ;  /* 0x00000003000085a7 */ /* 0x000ea400080010ff */
[----:B--2---:R-:W-:Y:S05]  /*87d0*/  @!P0 BRA `(.L_x_156) ;  /* 0xfffffffc00f08947 */ /* 0x004fea000383ffff */
[----:B------:R-:W-:Y:S05]  /*87e0*/  BRA `(.L_x_157) ;  /* 0xffffffb000ac7947 */ /* 0x000fea000383ffff */
.L_x_68:
[----:B--2---:R2:W3:Y:S02]  /*87f0*/  SYNCS.PHASECHK.TRANS64.TRYWAIT P0, [R0+URZ+0x90], R3 ;  /* 0x00009003000075a7 */ /* 0x0044e400080011ff */
[----:B---3--:R-:W-:Y:S05]  /*8800*/  @!P0 NANOSLEEP.SYNCS 0x989680 ;  /* 0x009896800000895d */ /* 0x008fea0003900000 */
[----:B------:R-:W3:Y:S02]  /*8810*/  @!P0 SYNCS.PHASECHK.TRANS64 P0, [R0+URZ+0x90], R3 ;  /* 0x00009003000085a7 */ /* 0x000ee400080010ff */
[----:B---3--:R-:W-:Y:S05]  /*8820*/  @!P0 BRA `(.L_x_68) ;  /* 0xfffffffc00f08947 */ /* 0x008fea000383ffff */
[----:B------:R-:W-:Y:S05]  /*8830*/  BRA `(.L_x_158) ;  /* 0xffffffb400b87947 */ /* 0x000fea000383ffff */
.L_x_71:
[----:B------:R-:W-:Y:S07]  /*8840*/  MOV R0, UR7 ;  /* 0x0000000700007c02 */ /* 0x000fee0008000f00 */
.L_x_159:
[----:B--2---:R2:W3:Y:S02]  /*8850*/  SYNCS.PHASECHK.TRANS64.TRYWAIT P0, [R0+URZ+0x88], R3 ;  /* 0x00008803000075a7 */ /* 0x0044e400080011ff */
[----:B---3--:R-:W-:Y:S05]  /*8860*/  @!P0 NANOSLEEP.SYNCS 0x989680 ;  /* 0x009896800000895d */ /* 0x008fea0003900000 */
[----:B------:R-:W3:Y:S02]  /*8870*/  @!P0 SYNCS.PHASECHK.TRANS64 P0, [R0+URZ+0x88], R3 ;  /* 0x00008803000085a7 */ /* 0x000ee400080010ff */
[----:B---3--:R-:W-:Y:S05]  /*8880*/  @!P0 BRA `(.L_x_159) ;  /* 0xfffffffc00f08947 */ /* 0x008fea000383ffff */
[----:B------:R-:W-:Y:S05]  /*8890*/  BRA `(.L_x_70) ;  /* 0xffffffb800987947 */ /* 0x000fea000383ffff */
.L_x_74:
[----:B------:R-:W-:Y:S07]  /*88a0*/  MOV R3, UR7 ;  /* 0x0000000700037c02 */ /* 0x000fee0008000f00 */
.L_x_160:
[----:B-1----:R1:W2:Y:S02]  /*88b0*/  SYNCS.PHASECHK.TRANS64.TRYWAIT P0, [R3+URZ+0x60], R12 ;  /* 0x0000600c030075a7 */ /* 0x0022a400080011ff */
[----:B--2---:R-:W-:Y:S05]  /*88c0*/  @!P0 NANOSLEEP.SYNCS 0x989680 ;  /* 0x009896800000895d */ /* 0x004fea0003900000 */
[----:B------:R-:W2:Y:S02]  /*88d0*/  @!P0 SYNCS.PHASECHK.TRANS64 P0, [R3+URZ+0x60], R12 ;  /* 0x0000600c030085a7 */ /* 0x000ea400080010ff */
[----:B--2---:R-:W-:Y:S05]  /*88e0*/  @!P0 BRA `(.L_x_160) ;  /* 0xfffffffc00f08947 */ /* 0x004fea000383ffff */
[----:B------:R-:W-:Y:S05]  /*88f0*/  BRA `(.L_x_161) ;  /* 0xffffffbc00107947 */ /* 0x000fea000383ffff */
.L_x_75:
[----:B-1----:R-:W-:Y:S07]  /*8900*/  MOV R3, UR7 ;  /* 0x0000000700037c02 */ /* 0x002fee0008000f00 */
.L_x_162:
[----:B-1----:R1:W2:Y:S02]  /*8910*/  SYNCS.PHASECHK.TRANS64.TRYWAIT P0, [R3+URZ+0x68], R12 ;  /* 0x0000680c030075a7 */ /* 0x0022a400080011ff */
[----:B--2---:R-:W-:Y:S05]  /*8920*/  @!P0 NANOSLEEP.SYNCS 0x989680 ;  /* 0x009896800000895d */ /* 0x004fea0003900000 */
[----:B------:R-:W2:Y:S02]  /*8930*/  @!P0 SYNCS.PHASECHK.TRANS64 P0, [R3+URZ+0x68], R12 ;  /* 0x0000680c030085a7 */ /* 0x000ea400080010ff */
[----:B--2---:R-:W-:Y:S05]  /*8940*/  @!P0 BRA `(.L_x_162) ;  /* 0xfffffffc00f08947 */ /* 0x004fea000383ffff */
[----:B------:R-:W-:Y:S05]  /*8950*/  BRA `(.L_x_163) ;  /* 0xffffffbc004c7947 */ /* 0x000fea000383ffff */
.L_x_76:
[----:B-1----:R-:W-:Y:S07]  /*8960*/  MOV R3, UR7 ;  /* 0x0000000700037c02 */ /* 0x002fee0008000f00 */
.L_x_164:
[----:B-1----:R1:W2:Y:S02]  /*8970*/  SYNCS.PHASECHK.TRANS64.TRYWAIT P0, [R3+URZ+0x70], R12 ;  /* 0x0000700c030075a7 */ /* 0x0022a400080011ff */
[----:B--2---:R-:W-:Y:S05]  /*8980*/  @!P0 NANOSLEEP.SYNCS 0x989680 ;  /* 0x009896800000895d */ /* 0x004fea0003900000 */
[----:B------:R-:W2:Y:S02]  /*8990*/  @!P0 SYNCS.PHASECHK.TRANS64 P0, [R3+URZ+0x70], R12 ;  /* 0x0000700c030085a7 */ /* 0x000ea400080010ff */
[----:B--2---:R-:W-:Y:S05]  /*89a0*/  @!P0 BRA `(.L_x_164) ;  /* 0xfffffffc00f08947 */ /* 0x004fea000383ffff */
[----:B------:R-:W-:Y:S05]  /*89b0*/  BRA `(.L_x_165) ;  /* 0xffffffbc00947947 */ /* 0x000fea000383ffff */
.L_x_77:
[----:B------:R-:W-:Y:S07]  /*89c0*/  MOV R3, UR7 ;  /* 0x0000000700037c02 */ /* 0x000fee0008000f00 */
.L_x_166:
[----:B-1----:R1:W2:Y:S02]  /*89d0*/  SYNCS.PHASECHK.TRANS64.TRYWAIT P0, [R3+URZ+0x78], R12 ;  /* 0x0000780c030075a7 */ /* 0x0022a400080011ff */
[----:B--2---:R-:W-:Y:S05]  /*89e0*/  @!P0 NANOSLEEP.SYNCS 0x989680 ;  /* 0x009896800000895d */ /* 0x004fea0003900000 */
[----:B------:R-:W2:Y:S02]  /*89f0*/  @!P0 SYNCS.PHASECHK.TRANS64 P0, [R3+URZ+0x78], R12 ;  /* 0x0000780c030085a7 */ /* 0x000ea400080010ff */
[----:B--2---:R-:W-:Y:S05]  /*8a00*/  @!P0 BRA `(.L_x_166) ;  /* 0xfffffffc00f08947 */ /* 0x004fea000383ffff */
[----:B------:R-:W-:Y:S05]  /*8a10*/  BRA `(.L_x_167) ;  /* 0xffffffc0001c7947 */ /* 0x000fea000383ffff */
.L_x_79:
[----:B------:R-:W-:-:S07]  /*8a20*/  MOV R0, UR7 ;  /* 0x0000000700007c02 */ /* 0x000fce0008000f00 */
.L_x_168:
[----:B-1----:R1:W3:Y:S02]  /*8a30*/  SYNCS.PHASECHK.TRANS64.TRYWAIT P0, [R0+URZ+0x60], R3 ;  /* 0x00006003000075a7 */ /* 0x0022e400080011ff */
[----:B---3--:R-:W-:Y:S05]  /*8a40*/  @!P0 NANOSLEEP.SYNCS 0x989680 ;  /* 0x009896800000895d */ /* 0x008fea0003900000 */
[----:B------:R-:W3:Y:S02]  /*8a50*/  @!P0 SYNCS.PHASECHK.TRANS64 P0, [R0+URZ+0x60], R3 ;  /* 0x00006003000085a7 */ /* 0x000ee400080010ff */
[----:B---3--:R-:W-:Y:S05]  /*8a60*/  @!P0 BRA `(.L_x_168) ;  /* 0xfffffffc00f08947 */ /* 0x008fea000383ffff */
[----:B------:R-:W-:Y:S05]  /*8a70*/  BRA `(.L_x_169) ;  /* 0xffffffc0008c7947 */ /* 0x000fea000383ffff */
.L_x_80:
[----:B-1----:R-:W-:-:S07]  /*8a80*/  MOV R0, UR7 ;  /* 0x0000000700007c02 */ /* 0x002fce0008000f00 */
.L_x_170:
[----:B-1----:R1:W3:Y:S02]  /*8a90*/  SYNCS.PHASECHK.TRANS64.TRYWAIT P0, [R0+URZ+0x68], R3 ;  /* 0x00006803000075a7 */ /* 0x0022e400080011ff */
[----:B---3--:R-:W-:Y:S05]  /*8aa0*/  @!P0 NANOSLEEP.SYNCS 0x989680 ;  /* 0x009896800000895d */ /* 0x008fea0003900000 */
[----:B------:R-:W3:Y:S02]  /*8ab0*/  @!P0 SYNCS.PHASECHK.TRANS64 P0, [R0+URZ+0x68], R3 ;  /* 0x00006803000085a7 */ /* 0x000ee400080010ff */
[----:B---3--:R-:W-:Y:S05]  /*8ac0*/  @!P0 BRA `(.L_x_170) ;  /* 0xfffffffc00f08947 */ /* 0x008fea000383ffff */
[----:B------:R-:W-:Y:S05]  /*8ad0*/  BRA `(.L_x_171) ;  /* 0xffffffc0007c7947 */ /* 0x000fea000383ffff */
.L_x_81:
[----:B-1----:R-:W-:-:S07]  /*8ae0*/  MOV R0, UR7 ;  /* 0x0000000700007c02 */ /* 0x002fce0008000f00 */
.L_x_172:
[----:B-1----:R1:W3:Y:S02]  /*8af0*/  SYNCS.PHASECHK.TRANS64.TRYWAIT P0, [R0+URZ+0x70], R3 ;  /* 0x00007003000075a7 */ /* 0x0022e400080011ff */
[----:B---3--:R-:W-:Y:S05]  /*8b00*/  @!P0 NANOSLEEP.SYNCS 0x989680 ;  /* 0x009896800000895d */ /* 0x008fea0003900000 */
[----:B------:R-:W3:Y:S02]  /*8b10*/  @!P0 SYNCS.PHASECHK.TRANS64 P0, [R0+URZ+0x70], R3 ;  /* 0x00007003000085a7 */ /* 0x000ee400080010ff */
[----:B---3--:R-:W-:Y:S05]  /*8b20*/  @!P0 BRA `(.L_x_172) ;  /* 0xfffffffc00f08947 */ /* 0x008fea000383ffff */
[----:B------:R-:W-:Y:S05]  /*8b30*/  BRA `(.L_x_173) ;  /* 0xffffffc0006c7947 */ /* 0x000fea000383ffff */
.L_x_83:
[----:B--2---:R2:W4:Y:S02]  /*8b40*/  SYNCS.PHASECHK.TRANS64.TRYWAIT P0, [R0+URZ+0x90], R3 ;  /* 0x00009003000075a7 */ /* 0x00452400080011ff */
[----:B----4-:R-:W-:Y:S05]  /*8b50*/  @!P0 NANOSLEEP.SYNCS 0x989680 ;  /* 0x009896800000895d */ /* 0x010fea0003900000 */
[----:B------:R-:W4:Y:S02]  /*8b60*/  @!P0 SYNCS.PHASECHK.TRANS64 P0, [R0+URZ+0x90], R3 ;  /* 0x00009003000085a7 */ /* 0x000f2400080010ff */
[----:B----4-:R-:W-:Y:S05]  /*8b70*/  @!P0 BRA `(.L_x_83) ;  /* 0xfffffffc00f08947 */ /* 0x010fea000383ffff */
[----:B------:R-:W-:Y:S05]  /*8b80*/  BRA `(.L_x_174) ;  /* 0xffffffc400407947 */ /* 0x000fea000383ffff */
.L_x_94:
[----:B-1----:R-:W-:Y:S04]  /*8b90*/  MOV R2, UR48 ;  /* 0x0000003000027c02 */ /* 0x002fe80008000f00 */
[----:B------:R1:W3:Y:S03]  /*8ba0*/  SYNCS.PHASECHK.TRANS64.TRYWAIT P1, [R2+URZ+0x40], R3 ;  /* 0x00004003020075a7 */ /* 0x0002e600080211ff */
[----:B---3--:R-:W-:Y:S05]  /*8bb0*/  @!P1 NANOSLEEP.SYNCS 0x989680 ;  /* 0x009896800000995d */ /* 0x008fea0003900000 */
[----:B------:R-:W3:Y:S02]  /*8bc0*/  @!P1 SYNCS.PHASECHK.TRANS64 P1, [R2+URZ+0x40], R3 ;  /* 0x00004003020095a7 */ /* 0x000ee400080210ff */
[----:B---3--:R-:W-:Y:S05]  /*8bd0*/  @!P1 BRA `(.L_x_94) ;  /* 0xfffffffc00ec9947 */ /* 0x008fea000383ffff */
[----:B------:R-:W-:Y:S05]  /*8be0*/  BRA `(.L_x_93) ;  /* 0xffffffd0004c7947 */ /* 0x000fea000383ffff */
.L_x_96:
[----:B-1----:R1:W4:Y:S02]  /*8bf0*/  SYNCS.PHASECHK.TRANS64.TRYWAIT P0, [R79+URZ+0xb0], R0 ;  /* 0x0000b0004f0075a7 */ /* 0x00232400080011ff */
[----:B----4-:R-:W-:Y:S05]  /*8c00*/  @!P0 NANOSLEEP.SYNCS 0x989680 ;  /* 0x009896800000895d */ /* 0x010fea0003900000 */
[----:B------:R-:W4:Y:S02]  /*8c10*/  @!P0 SYNCS.PHASECHK.TRANS64 P0, [R79+URZ+0xb0], R0 ;  /* 0x0000b0004f0085a7 */ /* 0x000f2400080010ff */
[----:B----4-:R-:W-:Y:S05]  /*8c20*/  @!P0 BRA `(.L_x_96) ;  /* 0xfffffffc00f08947 */ /* 0x010fea000383ffff */
[----:B------:R-:W-:Y:S05]  /*8c30*/  BRA `(.L_x_95) ;  /* 0xffffffd000707947 */ /* 0x000fea000383ffff */
.L_x_105:
[----:B--2---:R2:W4:Y:S02]  /*8c40*/  SYNCS.PHASECHK.TRANS64.TRYWAIT P0, [R3+URZ+0x40], R0 ;  /* 0x00004000030075a7 */ /* 0x00452400080011ff */
[----:B----4-:R-:W-:Y:S05]  /*8c50*/  @!P0 NANOSLEEP.SYNCS 0x989680 ;  /* 0x009896800000895d */ /* 0x010fea0003900000 */
[----:B------:R-:W4:Y:S02]  /*8c60*/  @!P0 SYNCS.PHASECHK.TRANS64 P0, [R3+URZ+0x40], R0 ;  /* 0x00004000030085a7 */ /* 0x000f2400080010ff */
[----:B----4-:R-:W-:Y:S05]  /*8c70*/  @!P0 BRA `(.L_x_105) ;  /* 0xfffffffc00f08947 */ /* 0x010fea000383ffff */
[----:B------:R-:W-:Y:S05]  /*8c80*/  BRA `(.L_x_104) ;  /* 0xffffffd8005c7947 */ /* 0x000fea000383ffff */
.L_x_113:
[----:B--2---:R2:W4:Y:S02]  /*8c90*/  SYNCS.PHASECHK.TRANS64.TRYWAIT P0, [R83+URZ+0x40], R4 ;  /* 0x00004004530075a7 */ /* 0x00452400080011ff */
[----:B----4-:R-:W-:Y:S05]  /*8ca0*/  @!P0 NANOSLEEP.SYNCS 0x989680 ;  /* 0x009896800000895d */ /* 0x010fea0003900000 */
[----:B------:R-:W4:Y:S02]  /*8cb0*/  @!P0 SYNCS.PHASECHK.TRANS64 P0, [R83+URZ+0x40], R4 ;  /* 0x00004004530085a7 */ /* 0x000f2400080010ff */
[----:B----4-:R-:W-:Y:S05]  /*8cc0*/  @!P0 BRA `(.L_x_113) ;  /* 0xfffffffc00f08947 */ /* 0x010fea000383ffff */
[----:B------:R-:W-:Y:S05]  /*8cd0*/  BRA `(.L_x_112) ;  /* 0xffffffe000687947 */ /* 0x000fea000383ffff */
.L_x_121:
[----:B--2---:R2:W4:Y:S02]  /*8ce0*/  SYNCS.PHASECHK.TRANS64.TRYWAIT P0, [R88+URZ+0x40], R3 ;  /* 0x00004003580075a7 */ /* 0x00452400080011ff */
[----:B----4-:R-:W-:Y:S05]  /*8cf0*/  @!P0 NANOSLEEP.SYNCS 0x989680 ;  /* 0x009896800000895d */ /* 0x010fea0003900000 */
[----:B------:R-:W4:Y:S02]  /*8d00*/  @!P0 SYNCS.PHASECHK.TRANS64 P0, [R88+URZ+0x40], R3 ;  /* 0x00004003580085a7 */ /* 0x000f2400080010ff */
[----:B----4-:R-:W-:Y:S05]  /*8d10*/  @!P0 BRA `(.L_x_121) ;  /* 0xfffffffc00f08947 */ /* 0x010fea000383ffff */
[----:B------:R-:W-:Y:S05]  /*8d20*/  BRA `(.L_x_120) ;  /* 0xffffffe800747947 */ /* 0x000fea000383ffff */
        .weak           $__internal_0_$__cuda_sm10x_tcgen05_guardrail_trap_col_being_dealloced_not_returned_by_alloc
        .type           $__internal_0_$__cuda_sm10x_tcgen05_guardrail_trap_col_being_dealloced_not_returned_by_alloc,@function
        .size           $__internal_0_$__cuda_sm10x_tcgen05_guardrail_trap_col_being_dealloced_not_returned_by_alloc,($__internal_1_$__cuda_sm10x_tcgen05_guardrail_trap_phase_invalid_during_alloc - $__internal_0_$__cuda_sm10x_tcgen05_guardrail_trap_col_being_dealloced_not_returned_by_alloc)
$__internal_0_$__cuda_sm10x_tcgen05_guardrail_trap_col_being_dealloced_not_returned_by_alloc:
[----:B------:R-:W-:Y:S05]  /*8d30*/  BPT.TRAP 0x1 ;  /* 0x000000040000795c */ /* 0x000fea0000300000 */
[----:B------:R-:W-:-:S04]  /*8d40*/  HFMA2 R3, -RZ, RZ, 0, 0 ;  /* 0x00000000ff037431 */ /* 0x000fc800000001ff */
[----:B------:R-:W-:Y:S05]  /*8d50*/  RET.REL.NODEC R2 `(_ZN7cutlass13device_kernelINS_4gemm6kernel13GemmUniversalIN4cute5tupleIJiiiiEEENS1_10collective13CollectiveMmaINS1_35MainloopSm100TmaUmmaWarpSpecializedILi4ELi2ELi4ENS5_IJNS4_1CILi1EEESB_SB_EEEEENS5_IJNSA_ILi64EEENSA_ILi128EEESF_EEENS_10bfloat16_tENS5_IJlSB_lEEESH_SI_NS4_8TiledMMAINS4_8MMA_AtomIJNS4_20SM100_MMA_F16BF16_SSISH_SH_fLi64ELi128ELNS4_4UMMA5MajorE0ELSN_0ELNSM_7ScaleInE0ELSO_0EEEEEENS4_6LayoutISC_NS5_IJNSA_ILi0EEESS_SS_EEEEENS5_IJNS4_10UnderscoreESV_SV_EEEEENS4_13SM90_TMA_LOADENS4_14ComposedLayoutINS4_7SwizzleILi3ELi4ELi3EEENS4_18smem_ptr_flag_bitsILi16EEENSR_INS5_IJNSA_ILi8EEESE_EEENS5_IJSE_SB_EEEEEEEvNS4_8identityESY_S18_vS19_EENS_8epilogue10collective18CollectiveEpilogueINS1B_23Sm100TmaWarpSpecializedILi4ELi2ELi16ELb1ELb0EEEJSG_NS5_IJNSR_ISE_SB_EENSR_INSA_ILi32EEESB_EEEEESH_SI_SH_SI_NS1B_6fusion15FusionCallbacksIS1F_NS1K_17LinearCombinationISH_fSH_fLNS_15FloatRoundStyleE2EEESG_S1J_JEEENS4_5SM1004TMEM4LOAD26SM100_TMEM_LOAD_16dp256b4xESY_NSZ_INS10_ILi2ELi4ELi3EEES13_NSR_INS5_IJS14_S1H_EEENS5_IJS1H_SB_EEEEEEENS4_17SM75_U32x4_LDSM_NENS4_14SM90_TMA_STOREES1Y_NS4_17SM90_U32x4_STSM_NENS4_39AutoVectorizingCopyWithAssumedAlignmentILi128EEEEEEvvEEEEvNT_6ParamsE) ;  /* 0xffffff7002a87950 */ /* 0x000fea0003c3ffff */
        .weak           $__internal_1_$__cuda_sm10x_tcgen05_guardrail_trap_phase_invalid_during_alloc
        .type           $__internal_1_$__cuda_sm10x_tcgen05_guardrail_trap_phase_invalid_during_alloc,@function
        .size           $__internal_1_$__cuda_sm10x_tcgen05_guardrail_trap_phase_invalid_during_alloc,($__internal_2_$__cuda_sm10x_tcgen05_guardrail_trap_unallocated_columns_being_dealloced - $__internal_1_$__cuda_sm10x_tcgen05_guardrail_trap_phase_invalid_during_alloc)
$__internal_1_$__cuda_sm10x_tcgen05_guardrail_trap_phase_invalid_during_alloc:
[----:B------:R-:W-:Y:S05]  /*8d60*/  BPT.TRAP 0x1 ;  /* 0x000000040000795c */ /* 0x000fea0000300000 */
[----:B------:R-:W-:-:S04]  /*8d70*/  MOV R3, 0x0 ;  /* 0x0000000000037802 */ /* 0x000fc80000000f00 */
[----:B------:R-:W-:Y:S05]  /*8d80*/  RET.REL.NODEC R2 `(_ZN7cutlass13device_kernelINS_4gemm6kernel13GemmUniversalIN4cute5tupleIJiiiiEEENS1_10collective13CollectiveMmaINS1_35MainloopSm100TmaUmmaWarpSpecializedILi4ELi2ELi4ENS5_IJNS4_1CILi1EEESB_SB_EEEEENS5_IJNSA_ILi64EEENSA_ILi128EEESF_EEENS_10bfloat16_tENS5_IJlSB_lEEESH_SI_NS4_8TiledMMAINS4_8MMA_AtomIJNS4_20SM100_MMA_F16BF16_SSISH_SH_fLi64ELi128ELNS4_4UMMA5MajorE0ELSN_0ELNSM_7ScaleInE0ELSO_0EEEEEENS4_6LayoutISC_NS5_IJNSA_ILi0EEESS_SS_EEEEENS5_IJNS4_10UnderscoreESV_SV_EEEEENS4_13SM90_TMA_LOADENS4_14ComposedLayoutINS4_7SwizzleILi3ELi4ELi3EEENS4_18smem_ptr_flag_bitsILi16EEENSR_INS5_IJNSA_ILi8EEESE_EEENS5_IJSE_SB_EEEEEEEvNS4_8identityESY_S18_vS19_EENS_8epilogue10collective18CollectiveEpilogueINS1B_23Sm100TmaWarpSpecializedILi4ELi2ELi16ELb1ELb0EEEJSG_NS5_IJNSR_ISE_SB_EENSR_INSA_ILi32EEESB_EEEEESH_SI_SH_SI_NS1B_6fusion15FusionCallbacksIS1F_NS1K_17LinearCombinationISH_fSH_fLNS_15FloatRoundStyleE2EEESG_S1J_JEEENS4_5SM1004TMEM4LOAD26SM100_TMEM_LOAD_16dp256b4xESY_NSZ_INS10_ILi2ELi4ELi3EEES13_NSR_INS5_IJS14_S1H_EEENS5_IJS1H_SB_EEEEEEENS4_17SM75_U32x4_LDSM_NENS4_14SM90_TMA_STOREES1Y_NS4_17SM90_U32x4_STSM_NENS4_39AutoVectorizingCopyWithAssumedAlignmentILi128EEEEEEvvEEEEvNT_6ParamsE) ;  /* 0xffffff70029c7950 */ /* 0x000fea0003c3ffff */
        .weak           $__internal_2_$__cuda_sm10x_tcgen05_guardrail_trap_unallocated_columns_being_dealloced
        .type           $__internal_2_$__cuda_sm10x_tcgen05_guardrail_trap_unallocated_columns_being_dealloced,@function
        .size           $__internal_2_$__cuda_sm10x_tcgen05_guardrail_trap_unallocated_columns_being_dealloced,(.L_x_176 - $__internal_2_$__cuda_sm10x_tcgen05_guardrail_trap_unallocated_columns_being_dealloced)
$__internal_2_$__cuda_sm10x_tcgen05_guardrail_trap_unallocated_columns_being_dealloced:
[----:B------:R-:W-:Y:S05]  /*8d90*/  BPT.TRAP 0x1 ;  /* 0x000000040000795c */ /* 0x000fea0000300000 */
[----:B------:R-:W-:-:S04]  /*8da0*/  HFMA2 R3, -RZ, RZ, 0, 0 ;  /* 0x00000000ff037431 */ /* 0x000fc800000001ff */
[----:B------:R-:W-:Y:S05]  /*8db0*/  RET.REL.NODEC R2 `(_ZN7cutlass13device_kernelINS_4gemm6kernel13GemmUniversalIN4cute5tupleIJiiiiEEENS1_10collective13CollectiveMmaINS1_35MainloopSm100TmaUmmaWarpSpecializedILi4ELi2ELi4ENS5_IJNS4_1CILi1EEESB_SB_EEEEENS5_IJNSA_ILi64EEENSA_ILi128EEESF_EEENS_10bfloat16_tENS5_IJlSB_lEEESH_SI_NS4_8TiledMMAINS4_8MMA_AtomIJNS4_20SM100_MMA_F16BF16_SSISH_SH_fLi64ELi128ELNS4_4UMMA5MajorE0ELSN_0ELNSM_7ScaleInE0ELSO_0EEEEEENS4_6LayoutISC_NS5_IJNSA_ILi0EEESS_SS_EEEEENS5_IJNS4_10UnderscoreESV_SV_EEEEENS4_13SM90_TMA_LOADENS4_14ComposedLayoutINS4_7SwizzleILi3ELi4ELi3EEENS4_18smem_ptr_flag_bitsILi16EEENSR_INS5_IJNSA_ILi8EEESE_EEENS5_IJSE_SB_EEEEEEEvNS4_8identityESY_S18_vS19_EENS_8epilogue10collective18CollectiveEpilogueINS1B_23Sm100TmaWarpSpecializedILi4ELi2ELi16ELb1ELb0EEEJSG_NS5_IJNSR_ISE_SB_EENSR_INSA_ILi32EEESB_EEEEESH_SI_SH_SI_NS1B_6fusion15FusionCallbacksIS1F_NS1K_17LinearCombinationISH_fSH_fLNS_15FloatRoundStyleE2EEESG_S1J_JEEENS4_5SM1004TMEM4LOAD26SM100_TMEM_LOAD_16dp256b4xESY_NSZ_INS10_ILi2ELi4ELi3EEES13_NSR_INS5_IJS14_S1H_EEENS5_IJS1H_SB_EEEEEEENS4_17SM75_U32x4_LDSM_NENS4_14SM90_TMA_STOREES1Y_NS4_17SM90_U32x4_STSM_NENS4_39AutoVectorizingCopyWithAssumedAlignmentILi128EEEEEEvvEEEEvNT_6ParamsE) ;  /* 0xffffff7002907950 */ /* 0x000fea0003c3ffff */
.L_x_175:
[----:B------:R-:W-:-:S00]  /*8dc0*/  BRA `(.L_x_175) ;  /* 0xfffffffc00fc7947 */ /* 0x000fc0000383ffff */
[----:B------:R-:W-:-:S00]  /*8dd0*/  NOP ;  /* 0x0000000000007918 */ /* 0x000fc00000000000 */
        /* <DEDUP_REMOVED lines=10> */
.L_x_176:


//--------------------- .nv.global.init           --------------------------
	.section	.nv.global.init,"aw",@progbits
.nv.global.init:
	.type		$str$27,@object
	.size		$str$27,($str$28 - $str$27)
$str$27:
        /*0000*/ 	.byte	0x28, 0x61, 0x64, 0x64, 0x72, 0x65, 0x73, 0x73, 0x20, 0x26, 0x20, 0x6d, 0x61, 0x73, 0x6b, 0x29
        /*0010*/ 	.byte	0x20, 0x3d, 0x3d, 0x20, 0x30, 0x00
	.type		$str$28,@object
	.size		$str$28,($str$26 - $str$28)
$str$28:
        /*0016*/ 	.byte	0x2f, 0x74, 0x6d, 0x70, 0x2f, 0x63, 0x75, 0x74, 0x6c, 0x61, 0x73, 0x73, 0x5f, 0x73, 0x77, 0x65
        /*0026*/ 	.byte	0x65, 0x70, 0x5f, 0x73, 0x72, 0x63, 0x2f, 0x69, 0x6e, 0x63, 0x6c, 0x75, 0x64, 0x65, 0x2f, 0x63
        /*0036*/ 	.byte	0x75, 0x74, 0x65, 0x2f, 0x70, 0x6f, 0x69, 0x6e, 0x74, 0x65, 0x72, 0x5f, 0x66, 0x6c, 0x61, 0x67
        /*0046*/ 	.byte	0x67, 0x65, 0x64, 0x2e, 0x68, 0x70, 0x70, 0x00
	.type		$str$26,@object
	.size		$str$26,($str$25 - $str$26)
$str$26:
        /*004e*/ 	.byte	0x2f, 0x74, 0x6d, 0x70, 0x2f, 0x63, 0x75, 0x74, 0x6c, 0x61, 0x73, 0x73, 0x5f, 0x73, 0x77, 0x65
        /*005e*/ 	.byte	0x65, 0x70, 0x5f, 0x73, 0x72, 0x63, 0x2f, 0x69, 0x6e, 0x63, 0x6c, 0x75, 0x64, 0x65, 0x2f, 0x63
        /*006e*/ 	.byte	0x75, 0x74, 0x65, 0x2f, 0x61, 0x74, 0x6f, 0x6d, 0x2f, 0x63, 0x6f, 0x70, 0x79, 0x5f, 0x74, 0x72
        /*007e*/ 	.byte	0x61, 0x69, 0x74, 0x73, 0x5f, 0x73, 0x6d, 0x31, 0x30, 0x30, 0x2e, 0x68, 0x70, 0x70, 0x00
	.type		$str$25,@object
	.size		$str$25,(__unnamed_1 - $str$25)
$str$25:
        /*008d*/ 	.byte	0x28, 0x28, 0x75, 0x69, 0x6e, 0x74, 0x33, 0x32, 0x5f, 0x74, 0x28, 0x74, 0x68, 0x72, 0x65, 0x61
        /*009d*/ 	.byte	0x64, 0x49, 0x64, 0x78, 0x2e, 0x78, 0x29, 0x20, 0x2f, 0x20, 0x33, 0x32, 0x29, 0x20, 0x25, 0x20
        /*00ad*/ 	.byte	0x34, 0x29, 0x20, 0x3d, 0x3d, 0x20, 0x28, 0x28, 0x28, 0x74, 0x6d, 0x65, 0x6d, 0x5f, 0x61, 0x64
        /*00bd*/ 	.byte	0x64, 0x72, 0x20, 0x3e, 0x3e, 0x20, 0x31, 0x36, 0x29, 0x20, 0x2f, 0x20, 0x33, 0x32, 0x29, 0x20
        /*00cd*/ 	.byte	0x25, 0x20, 0x34, 0x29, 0x00
	.type		__unnamed_1,@object
	.size		__unnamed_1,(__unnamed_2 - __unnamed_1)
__unnamed_1:
        /*00d2*/ 	.byte	0x61, 0x75, 0x74, 0x6f, 0x20, 0x63, 0x75, 0x74, 0x65, 0x3a, 0x3a, 0x61, 0x73, 0x5f, 0x70, 0x6f
        /* <DEDUP_REMOVED lines=24> */
        /*0262*/ 	.byte	0x30, 0x34, 0x38, 0x3e, 0x3e, 0x3e, 0x3e, 0x5d, 0x00
	.type		__unnamed_2,@object
	.size		__unnamed_2,(.L_2 - __unnamed_2)
__unnamed_2:
        /* <DEDUP_REMOVED lines=45> */
        /*053b*/ 	.byte	0x3e, 0x3e, 0x3e, 0x5d, 0x00
.L_2:


//--------------------- .nv.shared._ZN7cutlass13device_kernelINS_4gemm6kernel13GemmUniversalIN4cute5tupleIJiiiiEEENS1_10collective13CollectiveMmaINS1_35MainloopSm100TmaUmmaWarpSpecializedILi4ELi2ELi4ENS5_IJNS4_1CILi1EEESB_SB_EEEEENS5_IJNSA_ILi64EEENSA_ILi128EEESF_EEENS_10bfloat16_tENS5_IJlSB_lEEESH_SI_NS4_8TiledMMAINS4_8MMA_AtomIJNS4_20SM100_MMA_F16BF16_SSISH_SH_fLi64ELi128ELNS4_4UMMA5MajorE0ELSN_0ELNSM_7ScaleInE0ELSO_0EEEEEENS4_6LayoutISC_NS5_IJNSA_ILi0EEESS_SS_EEEEENS5_IJNS4_10UnderscoreESV_SV_EEEEENS4_13SM90_TMA_LOADENS4_14ComposedLayoutINS4_7SwizzleILi3ELi4ELi3EEENS4_18smem_ptr_flag_bitsILi16EEENSR_INS5_IJNSA_ILi8EEESE_EEENS5_IJSE_SB_EEEEEEEvNS4_8identityESY_S18_vS19_EENS_8epilogue10collective18CollectiveEpilogueINS1B_23Sm100TmaWarpSpecializedILi4ELi2ELi16ELb1ELb0EEEJSG_NS5_IJNSR_ISE_SB_EENSR_INSA_ILi32EEESB_EEEEESH_SI_SH_SI_NS1B_6fusion15FusionCallbacksIS1F_NS1K_17LinearCombinationISH_fSH_fLNS_15FloatRoundStyleE2EEESG_S1J_JEEENS4_5SM1004TMEM4LOAD26SM100_TMEM_LOAD_16dp256b4xESY_NSZ_INS10_ILi2ELi4ELi3EEES13_NSR_INS5_IJS14_S1H_EEENS5_IJS1H_SB_EEEEEEENS4_17SM75_U32x4_LDSM_NENS4_14SM90_TMA_STOREES1Y_NS4_17SM90_U32x4_STSM_NENS4_39AutoVectorizingCopyWithAssumedAlignmentILi128EEEEEEvvEEEEvNT_6ParamsE --------------------------
	.section	.nv.shared._ZN7cutlass13device_kernelINS_4gemm6kernel13GemmUniversalIN4cute5tupleIJiiiiEEENS1_10collective13CollectiveMmaINS1_35MainloopSm100TmaUmmaWarpSpecializedILi4ELi2ELi4ENS5_IJNS4_1CILi1EEESB_SB_EEEEENS5_IJNSA_ILi64EEENSA_ILi128EEESF_EEENS_10bfloat16_tENS5_IJlSB_lEEESH_SI_NS4_8TiledMMAINS4_8MMA_AtomIJNS4_20SM100_MMA_F16BF16_SSISH_SH_fLi64ELi128ELNS4_4UMMA5MajorE0ELSN_0ELNSM_7ScaleInE0ELSO_0EEEEEENS4_6LayoutISC_NS5_IJNSA_ILi0EEESS_SS_EEEEENS5_IJNS4_10UnderscoreESV_SV_EEEEENS4_13SM90_TMA_LOADENS4_14ComposedLayoutINS4_7SwizzleILi3ELi4ELi3EEENS4_18smem_ptr_flag_bitsILi16EEENSR_INS5_IJNSA_ILi8EEESE_EEENS5_IJSE_SB_EEEEEEEvNS4_8identityESY_S18_vS19_EENS_8epilogue10collective18CollectiveEpilogueINS1B_23Sm100TmaWarpSpecializedILi4ELi2ELi16ELb1ELb0EEEJSG_NS5_IJNSR_ISE_SB_EENSR_INSA_ILi32EEESB_EEEEESH_SI_SH_SI_NS1B_6fusion15FusionCallbacksIS1F_NS1K_17LinearCombinationISH_fSH_fLNS_15FloatRoundStyleE2EEESG_S1J_JEEENS4_5SM1004TMEM4LOAD26SM100_TMEM_LOAD_16dp256b4xESY_NSZ_INS10_ILi2ELi4ELi3EEES13_NSR_INS5_IJS14_S1H_EEENS5_IJS1H_SB_EEEEEEENS4_17SM75_U32x4_LDSM_NENS4_14SM90_TMA_STOREES1Y_NS4_17SM90_U32x4_STSM_NENS4_39AutoVectorizingCopyWithAssumedAlignmentILi128EEEEEEvvEEEEvNT_6ParamsE,"aw",@nobits
	.sectionflags	@""
	.align	16
	.zero		1024


//--------------------- .nv.shared.reserved.0     --------------------------
	.section	.nv.shared.reserved.0,"aw",@nobits
	.weak		__nv_reservedSMEM_offset_0_alias
	.size		__nv_reservedSMEM_offset_0_alias, 0, 64
	.other		__nv_reservedSMEM_offset_0_alias,@"STO_CUDA_RESERVED_SHARED STV_DEFAULT"
__nv_reservedSMEM_offset_0_alias:
	.zero		0
.nv.shared.reserved.0:
	.zero		64
	.weak		__nv_reservedSMEM_tcgen05_partition
	.type		__nv_reservedSMEM_tcgen05_partition,@object
	.size		__nv_reservedSMEM_tcgen05_partition,(.L_0 - __nv_reservedSMEM_tcgen05_partition)
__nv_reservedSMEM_tcgen05_partition:
	.zero		32
.L_0:


//--------------------- .nv.global                --------------------------
	.section	.nv.global,"aw",@nobits
.nv.global:
	.type		_ZN40_INTERNAL_eeae0d77_4_k_cu_4de26328_210004cute1_E,@object
	.size		_ZN40_INTERNAL_eeae0d77_4_k_cu_4de26328_210004cute1_E,(_ZN40_INTERNAL_eeae0d77_4_k_cu_4de26328_210004cuda3std3__45__cpo6cbeginE - _ZN40_INTERNAL_eeae0d77_4_k_cu_4de26328_210004cute1_E)
_ZN40_INTERNAL_eeae0d77_4_k_cu_4de26328_210004cute1_E:
	.zero		1
	.type		_ZN40_INTERNAL_eeae0d77_4_k_cu_4de26328_210004cuda3std3__45__cpo6cbeginE,@object
	.size		_ZN40_INTERNAL_eeae0d77_4_k_cu_4de26328_210004cuda3std3__45__cpo6cbeginE,(_ZN40_INTERNAL_eeae0d77_4_k_cu_4de26328_210004cuda3std3__48in_placeE - _ZN40_INTERNAL_eeae0d77_4_k_cu_4de26328_210004cuda3std3__45__cpo6cbeginE)
_ZN40_INTERNAL_eeae0d77_4_k_cu_4de26328_210004cuda3std3__45__cpo6cbeginE:
	.zero		1
	.type		_ZN40_INTERNAL_eeae0d77_4_k_cu_4de26328_210004cuda3std3__48in_placeE,@object
	.size		_ZN40_INTERNAL_eeae0d77_4_k_cu_4de26328_210004cuda3std3__48in_placeE,(_ZN40_INTERNAL_eeae0d77_4_k_cu_4de26328_210004cuda3std6ranges3__45__cpo9iter_moveE - _ZN40_INTERNAL_eeae0d77_4_k_cu_4de26328_210004cuda3std3__48in_placeE)
_ZN40_INTERNAL_eeae0d77_4_k_cu_4de26328_210004cuda3std3__48in_placeE:
	.zero		1
	.type		_ZN40_INTERNAL_eeae0d77_4_k_cu_4de26328_210004cuda3std6ranges3__45__cpo9iter_moveE,@object
	.size		_ZN40_INTERNAL_eeae0d77_4_k_cu_4de26328_210004cuda3std6ranges3__45__cpo9iter_moveE,(_ZN40_INTERNAL_eeae0d77_4_k_cu_4de26328_210004cuda3std3__45__cpo5beginE - _ZN40_INTERNAL_eeae0d77_4_k_cu_4de26328_210004cuda3std6ranges3__45__cpo9iter_moveE)
_ZN40_INTERNAL_eeae0d77_4_k_cu_4de26328_210004cuda3std6ranges3__45__cpo9iter_moveE:
	.zero		1
	.type		_ZN40_INTERNAL_eeae0d77_4_k_cu_4de26328_210004cuda3std3__45__cpo5beginE,@object
	.size		_ZN40_INTERNAL_eeae0d77_4_k_cu_4de26328_210004cuda3std3__45__cpo5beginE,(_ZN40_INTERNAL_eeae0d77_4_k_cu_4de26328_210004cuda3std3__442_GLOBAL__N__eeae0d77_4_k_cu_4de26328_210006ignoreE - _ZN40_INTERNAL_eeae0d77_4_k_cu_4de26328_210004cuda3std3__45__cpo5beginE)
_ZN40_INTERNAL_eeae0d77_4_k_cu_4de26328_210004cuda3std3__45__cpo5beginE:
	.zero		1
	.type		_ZN40_INTERNAL_eeae0d77_4_k_cu_4de26328_210004cuda3std3__442_GLOBAL__N__eeae0d77_4_k_cu_4de26328_210006ignoreE,@object
	.size		_ZN40_INTERNAL_eeae0d77_4_k_cu_4de26328_210004cuda3std3__442_GLOBAL__N__eeae0d77_4_k_cu_4de26328_210006ignoreE,(_ZN40_INTERNAL_eeae0d77_4_k_cu_4de26328_210004cute7productE - _ZN40_INTERNAL_eeae0d77_4_k_cu_4de26328_210004cuda3std3__442_GLOBAL__N__eeae0d77_4_k_cu_4de26328_210006ignoreE)
_ZN40_INTERNAL_eeae0d77_4_k_cu_4de26328_210004cuda3std3__442_GLOBAL__N__eeae0d77_4_k_cu_4de26328_210006ignoreE:
	.zero		1
	.type		_ZN40_INTERNAL_eeae0d77_4_k_cu_4de26328_210004cute7productE,@object
	.size		_ZN40_INTERNAL_eeae0d77_4_k_cu_4de26328_210004cute7productE,(_ZN40_INTERNAL_eeae0d77_4_k_cu_4de26328_210004cuda3std3__45__cpo3endE - _ZN40_INTERNAL_eeae0d77_4_k_cu_4de26328_210004cute7productE)
_ZN40_INTERNAL_eeae0d77_4_k_cu_4de26328_210004cute7productE:
	.zero		1
	.type		_ZN40_INTERNAL_eeae0d77_4_k_cu_4de26328_210004cuda3std3__45__cpo3endE,@object
	.size		_ZN40_INTERNAL_eeae0d77_4_k_cu_4de26328_210004cuda3std3__45__cpo3endE,(_ZN40_INTERNAL_eeae0d77_4_k_cu_4de26328_210004cuda3std3__419piecewise_constructE - _ZN40_INTERNAL_eeae0d77_4_k_cu_4de26328_210004cuda3std3__45__cpo3endE)
_ZN40_INTERNAL_eeae0d77_4_k_cu_4de26328_210004cuda3std3__45__cpo3endE:
	.zero		1
	.type		_ZN40_INTERNAL_eeae0d77_4_k_cu_4de26328_210004cuda3std3__419piecewise_constructE,@object
	.size		_ZN40_INTERNAL_eeae0d77_4_k_cu_4de26328_210004cuda3std3__419piecewise_constructE,(_ZN40_INTERNAL_eeae0d77_4_k_cu_4de26328_210004cuda3std3__45__cpo4cendE - _ZN40_INTERNAL_eeae0d77_4_k_cu_4de26328_210004cuda3std3__419piecewise_constructE)
_ZN40_INTERNAL_eeae0d77_4_k_cu_4de26328_210004cuda3std3__419piecewise_constructE:
	.zero		1
	.type		_ZN40_INTERNAL_eeae0d77_4_k_cu_4de26328_210004cuda3std3__45__cpo4cendE,@object
	.size		_ZN40_INTERNAL_eeae0d77_4_k_cu_4de26328_210004cuda3std3__45__cpo4cendE,(_ZN40_INTERNAL_eeae0d77_4_k_cu_4de26328_210004cuda3std6ranges3__45__cpo4swapE - _ZN40_INTERNAL_eeae0d77_4_k_cu_4de26328_210004cuda3std3__45__cpo4cendE)
_ZN40_INTERNAL_eeae0d77_4_k_cu_4de26328_210004cuda3std3__45__cpo4cendE:
	.zero		1
	.type		_ZN40_INTERNAL_eeae0d77_4_k_cu_4de26328_210004cuda3std6ranges3__45__cpo4swapE,@object
	.size		_ZN40_INTERNAL_eeae0d77_4_k_cu_4de26328_210004cuda3std6ranges3__45__cpo4swapE,(.L_10 - _ZN40_INTERNAL_eeae0d77_4_k_cu_4de26328_210004cuda3std6ranges3__45__cpo4swapE)
_ZN40_INTERNAL_eeae0d77_4_k_cu_4de26328_210004cuda3std6ranges3__45__cpo4swapE:
	.zero		1
.L_10:


//--------------------- .nv.constant0._ZN7cutlass13device_kernelINS_4gemm6kernel13GemmUniversalIN4cute5tupleIJiiiiEEENS1_10collective13CollectiveMmaINS1_35MainloopSm100TmaUmmaWarpSpecializedILi4ELi2ELi4ENS5_IJNS4_1CILi1EEESB_SB_EEEEENS5_IJNSA_ILi64EEENSA_ILi128EEESF_EEENS_10bfloat16_tENS5_IJlSB_lEEESH_SI_NS4_8TiledMMAINS4_8MMA_AtomIJNS4_20SM100_MMA_F16BF16_SSISH_SH_fLi64ELi128ELNS4_4UMMA5MajorE0ELSN_0ELNSM_7ScaleInE0ELSO_0EEEEEENS4_6LayoutISC_NS5_IJNSA_ILi0EEESS_SS_EEEEENS5_IJNS4_10UnderscoreESV_SV_EEEEENS4_13SM90_TMA_LOADENS4_14ComposedLayoutINS4_7SwizzleILi3ELi4ELi3EEENS4_18smem_ptr_flag_bitsILi16EEENSR_INS5_IJNSA_ILi8EEESE_EEENS5_IJSE_SB_EEEEEEEvNS4_8identityESY_S18_vS19_EENS_8epilogue10collective18CollectiveEpilogueINS1B_23Sm100TmaWarpSpecializedILi4ELi2ELi16ELb1ELb0EEEJSG_NS5_IJNSR_ISE_SB_EENSR_INSA_ILi32EEESB_EEEEESH_SI_SH_SI_NS1B_6fusion15FusionCallbacksIS1F_NS1K_17LinearCombinationISH_fSH_fLNS_15FloatRoundStyleE2EEESG_S1J_JEEENS4_5SM1004TMEM4LOAD26SM100_TMEM_LOAD_16dp256b4xESY_NSZ_INS10_ILi2ELi4ELi3EEES13_NSR_INS5_IJS14_S1H_EEENS5_IJS1H_SB_EEEEEEENS4_17SM75_U32x4_LDSM_NENS4_14SM90_TMA_STOREES1Y_NS4_17SM90_U32x4_STSM_NENS4_39AutoVectorizingCopyWithAssumedAlignmentILi128EEEEEEvvEEEEvNT_6ParamsE --------------------------
	.section	.nv.constant0._ZN7cutlass13device_kernelINS_4gemm6kernel13GemmUniversalIN4cute5tupleIJiiiiEEENS1_10collective13CollectiveMmaINS1_35MainloopSm100TmaUmmaWarpSpecializedILi4ELi2ELi4ENS5_IJNS4_1CILi1EEESB_SB_EEEEENS5_IJNSA_ILi64EEENSA_ILi128EEESF_EEENS_10bfloat16_tENS5_IJlSB_lEEESH_SI_NS4_8TiledMMAINS4_8MMA_AtomIJNS4_20SM100_MMA_F16BF16_SSISH_SH_fLi64ELi128ELNS4_4UMMA5MajorE0ELSN_0ELNSM_7ScaleInE0ELSO_0EEEEEENS4_6LayoutISC_NS5_IJNSA_ILi0EEESS_SS_EEEEENS5_IJNS4_10UnderscoreESV_SV_EEEEENS4_13SM90_TMA_LOADENS4_14ComposedLayoutINS4_7SwizzleILi3ELi4ELi3EEENS4_18smem_ptr_flag_bitsILi16EEENSR_INS5_IJNSA_ILi8EEESE_EEENS5_IJSE_SB_EEEEEEEvNS4_8identityESY_S18_vS19_EENS_8epilogue10collective18CollectiveEpilogueINS1B_23Sm100TmaWarpSpecializedILi4ELi2ELi16ELb1ELb0EEEJSG_NS5_IJNSR_ISE_SB_EENSR_INSA_ILi32EEESB_EEEEESH_SI_SH_SI_NS1B_6fusion15FusionCallbacksIS1F_NS1K_17LinearCombinationISH_fSH_fLNS_15FloatRoundStyleE2EEESG_S1J_JEEENS4_5SM1004TMEM4LOAD26SM100_TMEM_LOAD_16dp256b4xESY_NSZ_INS10_ILi2ELi4ELi3EEES13_NSR_INS5_IJS14_S1H_EEENS5_IJS1H_SB_EEEEEEENS4_17SM75_U32x4_LDSM_NENS4_14SM90_TMA_STOREES1Y_NS4_17SM90_U32x4_STSM_NENS4_39AutoVectorizingCopyWithAssumedAlignmentILi128EEEEEEvvEEEEvNT_6ParamsE,"a",@progbits
	.sectionflags	@""
	.align	4
.nv.constant0._ZN7cutlass13device_kernelINS_4gemm6kernel13GemmUniversalIN4cute5tupleIJiiiiEEENS1_10collective13CollectiveMmaINS1_35MainloopSm100TmaUmmaWarpSpecializedILi4ELi2ELi4ENS5_IJNS4_1CILi1EEESB_SB_EEEEENS5_IJNSA_ILi64EEENSA_ILi128EEESF_EEENS_10bfloat16_tENS5_IJlSB_lEEESH_SI_NS4_8TiledMMAINS4_8MMA_AtomIJNS4_20SM100_MMA_F16BF16_SSISH_SH_fLi64ELi128ELNS4_4UMMA5MajorE0ELSN_0ELNSM_7ScaleInE0ELSO_0EEEEEENS4_6LayoutISC_NS5_IJNSA_ILi0EEESS_SS_EEEEENS5_IJNS4_10UnderscoreESV_SV_EEEEENS4_13SM90_TMA_LOADENS4_14ComposedLayoutINS4_7SwizzleILi3ELi4ELi3EEENS4_18smem_ptr_flag_bitsILi16EEENSR_INS5_IJNSA_ILi8EEESE_EEENS5_IJSE_SB_EEEEEEEvNS4_8identityESY_S18_vS19_EENS_8epilogue10collective18CollectiveEpilogueINS1B_23Sm100TmaWarpSpecializedILi4ELi2ELi16ELb1ELb0EEEJSG_NS5_IJNSR_ISE_SB_EENSR_INSA_ILi32EEESB_EEEEESH_SI_SH_SI_NS1B_6fusion15FusionCallbacksIS1F_NS1K_17LinearCombinationISH_fSH_fLNS_15FloatRoundStyleE2EEESG_S1J_JEEENS4_5SM1004TMEM4LOAD26SM100_TMEM_LOAD_16dp256b4xESY_NSZ_INS10_ILi2ELi4ELi3EEES13_NSR_INS5_IJS14_S1H_EEENS5_IJS1H_SB_EEEEEEENS4_17SM75_U32x4_LDSM_NENS4_14SM90_TMA_STOREES1Y_NS4_17SM90_U32x4_STSM_NENS4_39AutoVectorizingCopyWithAssumedAlignmentILi128EEEEEEvvEEEEvNT_6ParamsE:
	.zero		2944


//--------------------- SYMBOLS --------------------------

	.type		.nv.reservedSmem.offset0,@object
	.size		.nv.reservedSmem.offset0,0x4
	.type		.nv.reservedSmem.cap,@object
	.size		.nv.reservedSmem.cap,0x4
	.type		__assertfail,@function
